//
// Generated by NVIDIA NVVM Compiler
//
// Compiler Build ID: CL-36424714
// Cuda compilation tools, release 13.0, V13.0.88
// Based on NVVM 20.0.0
//

.version 9.0
.target sm_100
.address_size 64

	// .globl	energy_loss_kernel_v2

.visible .entry energy_loss_kernel_v2(
	.param .u64 .ptr .align 1 energy_loss_kernel_v2_param_0,
	.param .u64 .ptr .align 1 energy_loss_kernel_v2_param_1,
	.param .u64 .ptr .align 1 energy_loss_kernel_v2_param_2,
	.param .u64 .ptr .align 1 energy_loss_kernel_v2_param_3,
	.param .u64 .ptr .align 1 energy_loss_kernel_v2_param_4,
	.param .u64 .ptr .align 1 energy_loss_kernel_v2_param_5,
	.param .u64 .ptr .align 1 energy_loss_kernel_v2_param_6,
	.param .f32 energy_loss_kernel_v2_param_7,
	.param .f32 energy_loss_kernel_v2_param_8,
	.param .u32 energy_loss_kernel_v2_param_9,
	.param .u32 energy_loss_kernel_v2_param_10,
	.param .u32 energy_loss_kernel_v2_param_11,
	.param .u32 energy_loss_kernel_v2_param_12,
	.param .u32 energy_loss_kernel_v2_param_13
)
{
	.reg .pred 	%p<38>;
	.reg .b32 	%r<154>;
	.reg .b32 	%f<173>;
	.reg .b64 	%rd<120>;
	.reg .b64 	%fd<41>;

	ld.param.u64 	%rd9, [energy_loss_kernel_v2_param_0];
	ld.param.u64 	%rd10, [energy_loss_kernel_v2_param_1];
	ld.param.u64 	%rd11, [energy_loss_kernel_v2_param_2];
	ld.param.u64 	%rd12, [energy_loss_kernel_v2_param_4];
	ld.param.u64 	%rd13, [energy_loss_kernel_v2_param_5];
	ld.param.u64 	%rd14, [energy_loss_kernel_v2_param_6];
	ld.param.f32 	%f19, [energy_loss_kernel_v2_param_7];
	ld.param.u32 	%r59, [energy_loss_kernel_v2_param_9];
	ld.param.u32 	%r62, [energy_loss_kernel_v2_param_10];
	ld.param.u32 	%r63, [energy_loss_kernel_v2_param_11];
	ld.param.u32 	%r60, [energy_loss_kernel_v2_param_12];
	cvta.to.global.u64 	%rd1, %rd10;
	cvta.to.global.u64 	%rd2, %rd11;
	cvta.to.global.u64 	%rd3, %rd12;
	cvta.to.global.u64 	%rd4, %rd13;
	cvta.to.global.u64 	%rd5, %rd14;
	cvta.to.global.u64 	%rd6, %rd9;
	mov.u32 	%r64, %ctaid.x;
	mov.u32 	%r65, %ntid.x;
	mov.u32 	%r66, %tid.x;
	mad.lo.s32 	%r1, %r64, %r65, %r66;
	mov.u32 	%r67, %nctaid.x;
	mul.lo.s32 	%r2, %r67, %r65;
	mul.lo.s32 	%r3, %r60, %r63;
	mul.lo.s32 	%r4, %r3, %r62;
	mul.lo.s32 	%r5, %r4, %r59;
	setp.ge.s32 	%p1, %r1, %r5;
	mov.f64 	%fd33, 0d0000000000000000;
	@%p1 bra 	$L__BB0_56;
	ld.param.u32 	%r135, [energy_loss_kernel_v2_param_13];
	ld.param.u32 	%r126, [energy_loss_kernel_v2_param_9];
	setp.lt.s32 	%p2, %r135, 3;
	add.s32 	%r6, %r126, -1;
	mul.wide.s32 	%rd15, %r126, 4;
	add.s64 	%rd7, %rd5, %rd15;
	@%p2 bra 	$L__BB0_31;
	ld.param.u32 	%r131, [energy_loss_kernel_v2_param_9];
	mov.f64 	%fd33, 0d0000000000000000;
	setp.lt.s32 	%p18, %r131, 3;
	@%p18 bra 	$L__BB0_18;
	mul.wide.s32 	%rd112, %r4, 4;
$L__BB0_4:
	div.s32 	%r106, %r1, %r4;
	mul.lo.s32 	%r107, %r106, %r4;
	sub.s32 	%r9, %r1, %r107;
	rem.s32 	%r10, %r9, %r3;
	rem.s32 	%r11, %r10, %r60;
	sub.s32 	%r12, %r9, %r10;
	sub.s32 	%r13, %r10, %r11;
	add.s32 	%r108, %r11, %r107;
	add.s32 	%r109, %r108, %r12;
	add.s32 	%r110, %r109, %r13;
	mul.wide.s32 	%rd88, %r110, 4;
	add.s64 	%rd89, %rd6, %rd88;
	ld.global.nc.f32 	%f1, [%rd89];
	setp.lt.f32 	%p27, %f1, 0f2B8CBCCC;
	@%p27 bra 	$L__BB0_17;
	ld.param.u32 	%r140, [energy_loss_kernel_v2_param_13];
	add.s32 	%r143, %r140, -2;
	mul.wide.s32 	%rd90, %r106, 4;
	add.s64 	%rd91, %rd5, %rd90;
	ld.global.nc.f32 	%f2, [%rd91];
	mov.b32 	%r144, 0;
$L__BB0_6:
	add.s32 	%r112, %r143, %r144;
	shr.u32 	%r113, %r112, 1;
	add.s32 	%r114, %r113, 1;
	mul.wide.u32 	%rd92, %r113, 4;
	add.s64 	%rd93, %rd4, %rd92;
	ld.global.nc.f32 	%f130, [%rd93+4];
	setp.lt.f32 	%p28, %f2, %f130;
	selp.b32 	%r144, %r144, %r114, %p28;
	selp.b32 	%r143, %r113, %r143, %p28;
	setp.lt.s32 	%p29, %r144, %r143;
	@%p29 bra 	$L__BB0_6;
	ld.param.u32 	%r141, [energy_loss_kernel_v2_param_13];
	ld.param.f32 	%f172, [energy_loss_kernel_v2_param_8];
	mul.wide.u32 	%rd94, %r144, 4;
	add.s64 	%rd95, %rd4, %rd94;
	ld.global.nc.f32 	%f131, [%rd95];
	add.s32 	%r115, %r144, 1;
	add.s32 	%r116, %r141, -1;
	min.s32 	%r117, %r115, %r116;
	mul.wide.s32 	%rd96, %r117, 4;
	add.s64 	%rd97, %rd4, %rd96;
	ld.global.nc.f32 	%f132, [%rd97];
	add.s64 	%rd98, %rd3, %rd94;
	ld.global.nc.f32 	%f133, [%rd98];
	add.s64 	%rd99, %rd3, %rd96;
	ld.global.nc.f32 	%f134, [%rd99];
	sub.f32 	%f135, %f132, %f131;
	max.f32 	%f136, %f135, 0f2B8CBCCC;
	sub.f32 	%f137, %f2, %f131;
	div.rn.f32 	%f138, %f137, %f136;
	sub.f32 	%f139, %f134, %f133;
	fma.rn.f32 	%f140, %f138, %f139, %f133;
	mul.f32 	%f3, %f19, %f140;
	sub.f32 	%f4, %f2, %f3;
	setp.gtu.f32 	%p30, %f4, %f172;
	@%p30 bra 	$L__BB0_9;
	mul.wide.s32 	%rd100, %r10, 4;
	add.s64 	%rd101, %rd2, %rd100;
	mul.f32 	%f141, %f1, %f2;
	atom.global.add.f32 	%f142, [%rd101], %f141;
	cvt.f64.f32 	%fd29, %f1;
	add.f64 	%fd33, %fd33, %fd29;
	bra.uni 	$L__BB0_17;
$L__BB0_9:
	ld.global.nc.f32 	%f143, [%rd7+-4];
	setp.ge.f32 	%p31, %f4, %f143;
	@%p31 bra 	$L__BB0_14;
	ld.global.nc.f32 	%f144, [%rd5];
	setp.lt.f32 	%p32, %f4, %f144;
	@%p32 bra 	$L__BB0_16;
	ld.param.u32 	%r134, [energy_loss_kernel_v2_param_9];
	add.s32 	%r145, %r134, -2;
	mov.b32 	%r146, 0;
$L__BB0_12:
	add.s32 	%r119, %r145, %r146;
	shr.u32 	%r120, %r119, 1;
	add.s32 	%r121, %r120, 1;
	mul.wide.u32 	%rd102, %r120, 4;
	add.s64 	%rd103, %rd5, %rd102;
	ld.global.nc.f32 	%f145, [%rd103+4];
	setp.lt.f32 	%p33, %f4, %f145;
	selp.b32 	%r146, %r146, %r121, %p33;
	selp.b32 	%r145, %r120, %r145, %p33;
	setp.lt.s32 	%p34, %r146, %r145;
	@%p34 bra 	$L__BB0_12;
	setp.lt.s32 	%p35, %r146, %r6;
	@%p35 bra 	$L__BB0_15;
$L__BB0_14:
	mad.lo.s32 	%r122, %r4, %r6, %r11;
	add.s32 	%r123, %r122, %r12;
	add.s32 	%r124, %r123, %r13;
	mul.wide.s32 	%rd104, %r124, 4;
	add.s64 	%rd105, %rd1, %rd104;
	atom.global.add.f32 	%f146, [%rd105], %f1;
	mul.wide.s32 	%rd106, %r10, 4;
	add.s64 	%rd107, %rd2, %rd106;
	mul.f32 	%f147, %f1, %f3;
	atom.global.add.f32 	%f148, [%rd107], %f147;
	bra.uni 	$L__BB0_17;
$L__BB0_15:
	mul.wide.u32 	%rd108, %r146, 4;
	add.s64 	%rd109, %rd5, %rd108;
	ld.global.nc.f32 	%f149, [%rd109];
	ld.global.nc.f32 	%f150, [%rd109+4];
	sub.f32 	%f151, %f150, %f149;
	max.f32 	%f152, %f151, 0f2B8CBCCC;
	sub.f32 	%f153, %f150, %f4;
	div.rn.f32 	%f154, %f153, %f152;
	mov.f32 	%f155, 0f3F800000;
	sub.f32 	%f156, %f155, %f154;
	min.f32 	%f157, %f154, 0f3F800000;
	max.f32 	%f158, %f157, 0f00000000;
	min.f32 	%f159, %f156, 0f3F800000;
	max.f32 	%f160, %f159, 0f00000000;
	mad.lo.s32 	%r125, %r146, %r4, %r9;
	mul.wide.s32 	%rd110, %r125, 4;
	add.s64 	%rd111, %rd1, %rd110;
	mul.f32 	%f161, %f1, %f158;
	atom.global.add.f32 	%f162, [%rd111], %f161;
	add.s64 	%rd113, %rd111, %rd112;
	mul.f32 	%f163, %f1, %f160;
	atom.global.add.f32 	%f164, [%rd113], %f163;
	mul.wide.s32 	%rd114, %r10, 4;
	add.s64 	%rd115, %rd2, %rd114;
	mul.f32 	%f165, %f1, %f3;
	atom.global.add.f32 	%f166, [%rd115], %f165;
	bra.uni 	$L__BB0_17;
$L__BB0_16:
	mul.wide.s32 	%rd116, %r10, 4;
	add.s64 	%rd117, %rd2, %rd116;
	mul.f32 	%f167, %f1, %f4;
	atom.global.add.f32 	%f168, [%rd117], %f167;
	cvt.f64.f32 	%fd30, %f1;
	add.f64 	%fd33, %fd33, %fd30;
$L__BB0_17:
	add.s32 	%r1, %r1, %r2;
	setp.lt.s32 	%p36, %r1, %r5;
	@%p36 bra 	$L__BB0_4;
	bra.uni 	$L__BB0_56;
$L__BB0_18:
	mul.wide.s32 	%rd82, %r4, 4;
$L__BB0_19:
	div.s32 	%r90, %r1, %r4;
	mul.lo.s32 	%r91, %r90, %r4;
	sub.s32 	%r27, %r1, %r91;
	rem.s32 	%r28, %r27, %r3;
	rem.s32 	%r29, %r28, %r60;
	sub.s32 	%r30, %r27, %r28;
	sub.s32 	%r31, %r28, %r29;
	add.s32 	%r92, %r29, %r91;
	add.s32 	%r93, %r92, %r30;
	add.s32 	%r94, %r93, %r31;
	mul.wide.s32 	%rd62, %r94, 4;
	add.s64 	%rd63, %rd6, %rd62;
	ld.global.nc.f32 	%f5, [%rd63];
	setp.lt.f32 	%p19, %f5, 0f2B8CBCCC;
	@%p19 bra 	$L__BB0_30;
	ld.param.u32 	%r138, [energy_loss_kernel_v2_param_13];
	add.s32 	%r148, %r138, -2;
	mul.wide.s32 	%rd64, %r90, 4;
	add.s64 	%rd65, %rd5, %rd64;
	ld.global.nc.f32 	%f6, [%rd65];
	mov.b32 	%r149, 0;
$L__BB0_21:
	add.s32 	%r96, %r148, %r149;
	shr.u32 	%r97, %r96, 1;
	add.s32 	%r98, %r97, 1;
	mul.wide.u32 	%rd66, %r97, 4;
	add.s64 	%rd67, %rd4, %rd66;
	ld.global.nc.f32 	%f94, [%rd67+4];
	setp.lt.f32 	%p20, %f6, %f94;
	selp.b32 	%r149, %r149, %r98, %p20;
	selp.b32 	%r148, %r97, %r148, %p20;
	setp.lt.s32 	%p21, %r149, %r148;
	@%p21 bra 	$L__BB0_21;
	ld.param.u32 	%r139, [energy_loss_kernel_v2_param_13];
	ld.param.f32 	%f171, [energy_loss_kernel_v2_param_8];
	mul.wide.u32 	%rd68, %r149, 4;
	add.s64 	%rd69, %rd4, %rd68;
	ld.global.nc.f32 	%f95, [%rd69];
	add.s32 	%r99, %r149, 1;
	add.s32 	%r100, %r139, -1;
	min.s32 	%r101, %r99, %r100;
	mul.wide.s32 	%rd70, %r101, 4;
	add.s64 	%rd71, %rd4, %rd70;
	ld.global.nc.f32 	%f96, [%rd71];
	add.s64 	%rd72, %rd3, %rd68;
	ld.global.nc.f32 	%f97, [%rd72];
	add.s64 	%rd73, %rd3, %rd70;
	ld.global.nc.f32 	%f98, [%rd73];
	sub.f32 	%f99, %f96, %f95;
	max.f32 	%f100, %f99, 0f2B8CBCCC;
	sub.f32 	%f101, %f6, %f95;
	div.rn.f32 	%f102, %f101, %f100;
	sub.f32 	%f103, %f98, %f97;
	fma.rn.f32 	%f104, %f102, %f103, %f97;
	mul.f32 	%f7, %f19, %f104;
	sub.f32 	%f8, %f6, %f7;
	setp.gtu.f32 	%p22, %f8, %f171;
	@%p22 bra 	$L__BB0_24;
	mul.wide.s32 	%rd74, %r28, 4;
	add.s64 	%rd75, %rd2, %rd74;
	mul.f32 	%f105, %f5, %f6;
	atom.global.add.f32 	%f106, [%rd75], %f105;
	cvt.f64.f32 	%fd26, %f5;
	add.f64 	%fd33, %fd33, %fd26;
	bra.uni 	$L__BB0_30;
$L__BB0_24:
	ld.global.nc.f32 	%f107, [%rd7+-4];
	setp.ge.f32 	%p23, %f8, %f107;
	@%p23 bra 	$L__BB0_27;
	ld.global.nc.f32 	%f9, [%rd5];
	setp.lt.f32 	%p24, %f8, %f9;
	@%p24 bra 	$L__BB0_29;
	ld.param.u32 	%r132, [energy_loss_kernel_v2_param_9];
	setp.eq.s32 	%p25, %r132, 2;
	@%p25 bra 	$L__BB0_28;
$L__BB0_27:
	ld.param.u32 	%r133, [energy_loss_kernel_v2_param_9];
	add.s32 	%r102, %r133, -1;
	mad.lo.s32 	%r103, %r4, %r102, %r29;
	add.s32 	%r104, %r103, %r30;
	add.s32 	%r105, %r104, %r31;
	mul.wide.s32 	%rd76, %r105, 4;
	add.s64 	%rd77, %rd1, %rd76;
	atom.global.add.f32 	%f108, [%rd77], %f5;
	mul.wide.s32 	%rd78, %r28, 4;
	add.s64 	%rd79, %rd2, %rd78;
	mul.f32 	%f109, %f5, %f7;
	atom.global.add.f32 	%f110, [%rd79], %f109;
	bra.uni 	$L__BB0_30;
$L__BB0_28:
	ld.global.nc.f32 	%f111, [%rd5+4];
	sub.f32 	%f112, %f111, %f9;
	max.f32 	%f113, %f112, 0f2B8CBCCC;
	sub.f32 	%f114, %f111, %f8;
	div.rn.f32 	%f115, %f114, %f113;
	mov.f32 	%f116, 0f3F800000;
	sub.f32 	%f117, %f116, %f115;
	min.f32 	%f118, %f115, 0f3F800000;
	max.f32 	%f119, %f118, 0f00000000;
	min.f32 	%f120, %f117, 0f3F800000;
	max.f32 	%f121, %f120, 0f00000000;
	mul.wide.s32 	%rd80, %r27, 4;
	add.s64 	%rd81, %rd1, %rd80;
	mul.f32 	%f122, %f5, %f119;
	atom.global.add.f32 	%f123, [%rd81], %f122;
	add.s64 	%rd83, %rd81, %rd82;
	mul.f32 	%f124, %f5, %f121;
	atom.global.add.f32 	%f125, [%rd83], %f124;
	mul.wide.s32 	%rd84, %r28, 4;
	add.s64 	%rd85, %rd2, %rd84;
	mul.f32 	%f126, %f5, %f7;
	atom.global.add.f32 	%f127, [%rd85], %f126;
	bra.uni 	$L__BB0_30;
$L__BB0_29:
	mul.wide.s32 	%rd86, %r28, 4;
	add.s64 	%rd87, %rd2, %rd86;
	mul.f32 	%f128, %f5, %f8;
	atom.global.add.f32 	%f129, [%rd87], %f128;
	cvt.f64.f32 	%fd27, %f5;
	add.f64 	%fd33, %fd33, %fd27;
$L__BB0_30:
	add.s32 	%r1, %r1, %r2;
	setp.lt.s32 	%p26, %r1, %r5;
	@%p26 bra 	$L__BB0_19;
	bra.uni 	$L__BB0_56;
$L__BB0_31:
	ld.param.u32 	%r127, [energy_loss_kernel_v2_param_9];
	mov.f64 	%fd33, 0d0000000000000000;
	setp.gt.s32 	%p3, %r127, 2;
	@%p3 bra 	$L__BB0_36;
	mul.wide.s32 	%rd31, %r4, 4;
$L__BB0_33:
	div.s32 	%r68, %r1, %r4;
	mul.lo.s32 	%r69, %r68, %r4;
	sub.s32 	%r53, %r1, %r69;
	rem.s32 	%r54, %r53, %r3;
	rem.s32 	%r55, %r54, %r60;
	sub.s32 	%r56, %r53, %r54;
	sub.s32 	%r57, %r54, %r55;
	add.s32 	%r70, %r55, %r69;
	add.s32 	%r71, %r70, %r56;
	add.s32 	%r72, %r71, %r57;
	mul.wide.s32 	%rd16, %r72, 4;
	add.s64 	%rd17, %rd6, %rd16;
	ld.global.nc.f32 	%f14, [%rd17];
	setp.lt.f32 	%p4, %f14, 0f2B8CBCCC;
	@%p4 bra 	$L__BB0_55;
	ld.param.u32 	%r136, [energy_loss_kernel_v2_param_13];
	ld.param.f32 	%f169, [energy_loss_kernel_v2_param_8];
	mul.wide.s32 	%rd18, %r68, 4;
	add.s64 	%rd19, %rd5, %rd18;
	ld.global.nc.f32 	%f15, [%rd19];
	ld.global.nc.f32 	%f21, [%rd4];
	mul.wide.s32 	%rd20, %r136, 4;
	add.s64 	%rd21, %rd4, %rd20;
	ld.global.nc.f32 	%f22, [%rd21+-4];
	ld.global.nc.f32 	%f23, [%rd3];
	add.s64 	%rd22, %rd3, %rd20;
	ld.global.nc.f32 	%f24, [%rd22+-4];
	sub.f32 	%f25, %f22, %f21;
	max.f32 	%f26, %f25, 0f2B8CBCCC;
	sub.f32 	%f27, %f15, %f21;
	div.rn.f32 	%f28, %f27, %f26;
	sub.f32 	%f29, %f24, %f23;
	fma.rn.f32 	%f30, %f28, %f29, %f23;
	mul.f32 	%f16, %f19, %f30;
	sub.f32 	%f17, %f15, %f16;
	setp.gtu.f32 	%p5, %f17, %f169;
	@%p5 bra 	$L__BB0_49;
	mul.wide.s32 	%rd23, %r54, 4;
	add.s64 	%rd24, %rd2, %rd23;
	mul.f32 	%f31, %f14, %f15;
	atom.global.add.f32 	%f32, [%rd24], %f31;
	cvt.f64.f32 	%fd20, %f14;
	add.f64 	%fd33, %fd33, %fd20;
	bra.uni 	$L__BB0_55;
$L__BB0_36:
	mul.wide.s32 	%rd56, %r4, 4;
$L__BB0_37:
	div.s32 	%r77, %r1, %r4;
	mul.lo.s32 	%r78, %r77, %r4;
	sub.s32 	%r40, %r1, %r78;
	rem.s32 	%r41, %r40, %r3;
	rem.s32 	%r42, %r41, %r60;
	sub.s32 	%r43, %r40, %r41;
	sub.s32 	%r44, %r41, %r42;
	add.s32 	%r79, %r42, %r78;
	add.s32 	%r80, %r79, %r43;
	add.s32 	%r81, %r80, %r44;
	mul.wide.s32 	%rd37, %r81, 4;
	add.s64 	%rd38, %rd6, %rd37;
	ld.global.nc.f32 	%f10, [%rd38];
	setp.lt.f32 	%p10, %f10, 0f2B8CBCCC;
	@%p10 bra 	$L__BB0_48;
	ld.param.u32 	%r137, [energy_loss_kernel_v2_param_13];
	ld.param.f32 	%f170, [energy_loss_kernel_v2_param_8];
	mul.wide.s32 	%rd39, %r77, 4;
	add.s64 	%rd40, %rd5, %rd39;
	ld.global.nc.f32 	%f11, [%rd40];
	ld.global.nc.f32 	%f56, [%rd4];
	mul.wide.s32 	%rd41, %r137, 4;
	add.s64 	%rd42, %rd4, %rd41;
	ld.global.nc.f32 	%f57, [%rd42+-4];
	ld.global.nc.f32 	%f58, [%rd3];
	add.s64 	%rd43, %rd3, %rd41;
	ld.global.nc.f32 	%f59, [%rd43+-4];
	sub.f32 	%f60, %f57, %f56;
	max.f32 	%f61, %f60, 0f2B8CBCCC;
	sub.f32 	%f62, %f11, %f56;
	div.rn.f32 	%f63, %f62, %f61;
	sub.f32 	%f64, %f59, %f58;
	fma.rn.f32 	%f65, %f63, %f64, %f58;
	mul.f32 	%f12, %f19, %f65;
	sub.f32 	%f13, %f11, %f12;
	setp.gtu.f32 	%p11, %f13, %f170;
	@%p11 bra 	$L__BB0_40;
	mul.wide.s32 	%rd44, %r41, 4;
	add.s64 	%rd45, %rd2, %rd44;
	mul.f32 	%f66, %f10, %f11;
	atom.global.add.f32 	%f67, [%rd45], %f66;
	cvt.f64.f32 	%fd23, %f10;
	add.f64 	%fd33, %fd33, %fd23;
	bra.uni 	$L__BB0_48;
$L__BB0_40:
	ld.global.nc.f32 	%f68, [%rd7+-4];
	setp.ge.f32 	%p12, %f13, %f68;
	@%p12 bra 	$L__BB0_45;
	ld.global.nc.f32 	%f69, [%rd5];
	setp.lt.f32 	%p13, %f13, %f69;
	@%p13 bra 	$L__BB0_47;
	ld.param.u32 	%r130, [energy_loss_kernel_v2_param_9];
	add.s32 	%r151, %r130, -2;
	mov.b32 	%r152, 0;
$L__BB0_43:
	add.s32 	%r83, %r151, %r152;
	shr.u32 	%r84, %r83, 1;
	add.s32 	%r85, %r84, 1;
	mul.wide.u32 	%rd46, %r84, 4;
	add.s64 	%rd47, %rd5, %rd46;
	ld.global.nc.f32 	%f70, [%rd47+4];
	setp.lt.f32 	%p14, %f13, %f70;
	selp.b32 	%r152, %r152, %r85, %p14;
	selp.b32 	%r151, %r84, %r151, %p14;
	setp.lt.s32 	%p15, %r152, %r151;
	@%p15 bra 	$L__BB0_43;
	setp.lt.s32 	%p16, %r152, %r6;
	@%p16 bra 	$L__BB0_46;
$L__BB0_45:
	mad.lo.s32 	%r86, %r4, %r6, %r42;
	add.s32 	%r87, %r86, %r43;
	add.s32 	%r88, %r87, %r44;
	mul.wide.s32 	%rd48, %r88, 4;
	add.s64 	%rd49, %rd1, %rd48;
	atom.global.add.f32 	%f71, [%rd49], %f10;
	mul.wide.s32 	%rd50, %r41, 4;
	add.s64 	%rd51, %rd2, %rd50;
	mul.f32 	%f72, %f10, %f12;
	atom.global.add.f32 	%f73, [%rd51], %f72;
	bra.uni 	$L__BB0_48;
$L__BB0_46:
	mul.wide.u32 	%rd52, %r152, 4;
	add.s64 	%rd53, %rd5, %rd52;
	ld.global.nc.f32 	%f74, [%rd53];
	ld.global.nc.f32 	%f75, [%rd53+4];
	sub.f32 	%f76, %f75, %f74;
	max.f32 	%f77, %f76, 0f2B8CBCCC;
	sub.f32 	%f78, %f75, %f13;
	div.rn.f32 	%f79, %f78, %f77;
	mov.f32 	%f80, 0f3F800000;
	sub.f32 	%f81, %f80, %f79;
	min.f32 	%f82, %f79, 0f3F800000;
	max.f32 	%f83, %f82, 0f00000000;
	min.f32 	%f84, %f81, 0f3F800000;
	max.f32 	%f85, %f84, 0f00000000;
	mad.lo.s32 	%r89, %r152, %r4, %r40;
	mul.wide.s32 	%rd54, %r89, 4;
	add.s64 	%rd55, %rd1, %rd54;
	mul.f32 	%f86, %f10, %f83;
	atom.global.add.f32 	%f87, [%rd55], %f86;
	add.s64 	%rd57, %rd55, %rd56;
	mul.f32 	%f88, %f10, %f85;
	atom.global.add.f32 	%f89, [%rd57], %f88;
	mul.wide.s32 	%rd58, %r41, 4;
	add.s64 	%rd59, %rd2, %rd58;
	mul.f32 	%f90, %f10, %f12;
	atom.global.add.f32 	%f91, [%rd59], %f90;
	bra.uni 	$L__BB0_48;
$L__BB0_47:
	mul.wide.s32 	%rd60, %r41, 4;
	add.s64 	%rd61, %rd2, %rd60;
	mul.f32 	%f92, %f10, %f13;
	atom.global.add.f32 	%f93, [%rd61], %f92;
	cvt.f64.f32 	%fd24, %f10;
	add.f64 	%fd33, %fd33, %fd24;
$L__BB0_48:
	add.s32 	%r1, %r1, %r2;
	setp.lt.s32 	%p17, %r1, %r5;
	@%p17 bra 	$L__BB0_37;
	bra.uni 	$L__BB0_56;
$L__BB0_49:
	ld.global.nc.f32 	%f33, [%rd7+-4];
	setp.ge.f32 	%p6, %f17, %f33;
	@%p6 bra 	$L__BB0_53;
	ld.global.nc.f32 	%f18, [%rd5];
	setp.geu.f32 	%p7, %f17, %f18;
	@%p7 bra 	$L__BB0_52;
	mul.wide.s32 	%rd35, %r54, 4;
	add.s64 	%rd36, %rd2, %rd35;
	mul.f32 	%f54, %f14, %f17;
	atom.global.add.f32 	%f55, [%rd36], %f54;
	cvt.f64.f32 	%fd21, %f14;
	add.f64 	%fd33, %fd33, %fd21;
	bra.uni 	$L__BB0_55;
$L__BB0_52:
	ld.param.u32 	%r128, [energy_loss_kernel_v2_param_9];
	setp.eq.s32 	%p8, %r128, 2;
	@%p8 bra 	$L__BB0_54;
$L__BB0_53:
	ld.param.u32 	%r129, [energy_loss_kernel_v2_param_9];
	add.s32 	%r73, %r129, -1;
	mad.lo.s32 	%r74, %r4, %r73, %r55;
	add.s32 	%r75, %r74, %r56;
	add.s32 	%r76, %r75, %r57;
	mul.wide.s32 	%rd25, %r76, 4;
	add.s64 	%rd26, %rd1, %rd25;
	atom.global.add.f32 	%f34, [%rd26], %f14;
	mul.wide.s32 	%rd27, %r54, 4;
	add.s64 	%rd28, %rd2, %rd27;
	mul.f32 	%f35, %f14, %f16;
	atom.global.add.f32 	%f36, [%rd28], %f35;
	bra.uni 	$L__BB0_55;
$L__BB0_54:
	ld.global.nc.f32 	%f37, [%rd5+4];
	sub.f32 	%f38, %f37, %f18;
	max.f32 	%f39, %f38, 0f2B8CBCCC;
	sub.f32 	%f40, %f37, %f17;
	div.rn.f32 	%f41, %f40, %f39;
	mov.f32 	%f42, 0f3F800000;
	sub.f32 	%f43, %f42, %f41;
	min.f32 	%f44, %f41, 0f3F800000;
	max.f32 	%f45, %f44, 0f00000000;
	min.f32 	%f46, %f43, 0f3F800000;
	max.f32 	%f47, %f46, 0f00000000;
	mul.wide.s32 	%rd29, %r53, 4;
	add.s64 	%rd30, %rd1, %rd29;
	mul.f32 	%f48, %f14, %f45;
	atom.global.add.f32 	%f49, [%rd30], %f48;
	add.s64 	%rd32, %rd30, %rd31;
	mul.f32 	%f50, %f14, %f47;
	atom.global.add.f32 	%f51, [%rd32], %f50;
	mul.wide.s32 	%rd33, %r54, 4;
	add.s64 	%rd34, %rd2, %rd33;
	mul.f32 	%f52, %f14, %f16;
	atom.global.add.f32 	%f53, [%rd34], %f52;
$L__BB0_55:
	add.s32 	%r1, %r1, %r2;
	setp.lt.s32 	%p9, %r1, %r5;
	@%p9 bra 	$L__BB0_33;
$L__BB0_56:
	setp.leu.f64 	%p37, %fd33, 0d0000000000000000;
	@%p37 bra 	$L__BB0_58;
	ld.param.u64 	%rd119, [energy_loss_kernel_v2_param_3];
	cvta.to.global.u64 	%rd118, %rd119;
	atom.global.add.f64 	%fd31, [%rd118+16], %fd33;
$L__BB0_58:
	ret;

}


// ===== COMPILED SASS (sm_100) =====

	.target	sm_100

	.elftype	@"ET_EXEC"


//--------------------- .note.nv.tkinfo           --------------------------
	.section	.note.nv.tkinfo,"",@"SHT_NOTE"
	.sectionflags	@"SHF_NOTE_NV_TKINFO"
	.tkinfo
        /*0018*/ 	.word	0x00000002
        /*0030*/ 	.string	""
        /*0030*/ 	.string	"ptxas"
        /*0030*/ 	.string	"Cuda compilation tools, release 13.0, V13.0.88"
        /*0030*/ 	.string	"Build cuda_13.0.r13.0/compiler.36424714_0"
        /*0030*/ 	.string	"-arch sm_100 -m 64 "



//--------------------- .note.nv.cuinfo           --------------------------
	.section	.note.nv.cuinfo,"",@"SHT_NOTE"
	.sectionflags	@"SHF_NOTE_NV_CUINFO"
        /*0018*/ 	.short	0x0002
        /*001a*/ 	.short	0x0064
        /*001c*/ 	.short	0x0082
	.zero		2


//--------------------- .nv.info                  --------------------------
	.section	.nv.info,"",@"SHT_CUDA_INFO"
	.align	4


	//----- nvinfo : EIATTR_REGCOUNT
	.align		4
        /*0000*/ 	.byte	0x04, 0x2f
        /*0002*/ 	.short	(.L_1 - .L_0)
	.align		4
.L_0:
        /*0004*/ 	.word	index@(energy_loss_kernel_v2)
        /*0008*/ 	.word	0x00000022


	//----- nvinfo : EIATTR_FRAME_SIZE
	.align		4
.L_1:
        /*000c*/ 	.byte	0x04, 0x11
        /*000e*/ 	.short	(.L_3 - .L_2)
	.align		4
.L_2:
        /*0010*/ 	.word	index@($__internal_0_$__cuda_sm3x_div_rn_noftz_f32_slowpath)
        /*0014*/ 	.word	0x00000000


	//----- nvinfo : EIATTR_FRAME_SIZE
	.align		4
.L_3:
        /*0018*/ 	.byte	0x04, 0x11
        /*001a*/ 	.short	(.L_5 - .L_4)
	.align		4
.L_4:
        /*001c*/ 	.word	index@(energy_loss_kernel_v2)
        /*0020*/ 	.word	0x00000000


	//----- nvinfo : EIATTR_MIN_STACK_SIZE
	.align		4
.L_5:
        /*0024*/ 	.byte	0x04, 0x12
        /*0026*/ 	.short	(.L_7 - .L_6)
	.align		4
.L_6:
        /*0028*/ 	.word	index@(energy_loss_kernel_v2)
        /*002c*/ 	.word	0x00000000
.L_7:


//--------------------- .nv.compat                --------------------------
	.section	.nv.compat,"",@"SHT_CUDA_COMPAT_INFO"
	.align	4
        /*0000*/ 	.byte	0x02, 0x09, 0x00, 0x00, 0x02, 0x02, 0x01, 0x00, 0x02, 0x05, 0x05, 0x00, 0x03, 0x07, 0x01, 0x01
        /*0010*/ 	.byte	0x02, 0x03, 0x00, 0x00, 0x02, 0x06, 0x01, 0x00, 0x04, 0x0b, 0x08, 0x00, 0x01, 0x00, 0x00, 0x00
        /*0020*/ 	.byte	0x00, 0x00, 0x00, 0x00


//--------------------- .nv.info.energy_loss_kernel_v2 --------------------------
	.section	.nv.info.energy_loss_kernel_v2,"",@"SHT_CUDA_INFO"
	.sectionflags	@""
	.align	4


	//----- nvinfo : EIATTR_CUDA_API_VERSION
	.align		4
        /*0000*/ 	.byte	0x04, 0x37
        /*0002*/ 	.short	(.L_9 - .L_8)
.L_8:
        /*0004*/ 	.word	0x00000082


	//----- nvinfo : EIATTR_KPARAM_INFO
	.align		4
.L_9:
        /*0008*/ 	.byte	0x04, 0x17
        /*000a*/ 	.short	(.L_11 - .L_10)
.L_10:
        /*000c*/ 	.word	0x00000000
        /*0010*/ 	.short	0x000d
        /*0012*/ 	.short	0x0050
        /*0014*/ 	.byte	0x00, 0xf0, 0x11, 0x00


	//----- nvinfo : EIATTR_KPARAM_INFO
	.align		4
.L_11:
        /*0018*/ 	.byte	0x04, 0x17
        /*001a*/ 	.short	(.L_13 - .L_12)
.L_12:
        /*001c*/ 	.word	0x00000000
        /*0020*/ 	.short	0x000c
        /*0022*/ 	.short	0x004c
        /*0024*/ 	.byte	0x00, 0xf0, 0x11, 0x00


	//----- nvinfo : EIATTR_KPARAM_INFO
	.align		4
.L_13:
        /*0028*/ 	.byte	0x04, 0x17
        /*002a*/ 	.short	(.L_15 - .L_14)
.L_14:
        /*002c*/ 	.word	0x00000000
        /*0030*/ 	.short	0x000b
        /*0032*/ 	.short	0x0048
        /*0034*/ 	.byte	0x00, 0xf0, 0x11, 0x00


	//----- nvinfo : EIATTR_KPARAM_INFO
	.align		4
.L_15:
        /*0038*/ 	.byte	0x04, 0x17
        /*003a*/ 	.short	(.L_17 - .L_16)
.L_16:
        /*003c*/ 	.word	0x00000000
        /*0040*/ 	.short	0x000a
        /*0042*/ 	.short	0x0044
        /*0044*/ 	.byte	0x00, 0xf0, 0x11, 0x00


	//----- nvinfo : EIATTR_KPARAM_INFO
	.align		4
.L_17:
        /*0048*/ 	.byte	0x04, 0x17
        /*004a*/ 	.short	(.L_19 - .L_18)
.L_18:
        /*004c*/ 	.word	0x00000000
        /*0050*/ 	.short	0x0009
        /*0052*/ 	.short	0x0040
        /*0054*/ 	.byte	0x00, 0xf0, 0x11, 0x00


	//----- nvinfo : EIATTR_KPARAM_INFO
	.align		4
.L_19:
        /*0058*/ 	.byte	0x04, 0x17
        /*005a*/ 	.short	(.L_21 - .L_20)
.L_20:
        /*005c*/ 	.word	0x00000000
        /*0060*/ 	.short	0x0008
        /*0062*/ 	.short	0x003c
        /*0064*/ 	.byte	0x00, 0xf0, 0x11, 0x00


	//----- nvinfo : EIATTR_KPARAM_INFO
	.align		4
.L_21:
        /*0068*/ 	.byte	0x04, 0x17
        /*006a*/ 	.short	(.L_23 - .L_22)
.L_22:
        /*006c*/ 	.word	0x00000000
        /*0070*/ 	.short	0x0007
        /*0072*/ 	.short	0x0038
        /*0074*/ 	.byte	0x00, 0xf0, 0x11, 0x00


	//----- nvinfo : EIATTR_KPARAM_INFO
	.align		4
.L_23:
        /*0078*/ 	.byte	0x04, 0x17
        /*007a*/ 	.short	(.L_25 - .L_24)
.L_24:
        /*007c*/ 	.word	0x00000000
        /*0080*/ 	.short	0x0006
        /*0082*/ 	.short	0x0030
        /*0084*/ 	.byte	0x00, 0xf5, 0x21, 0x00


	//----- nvinfo : EIATTR_KPARAM_INFO
	.align		4
.L_25:
        /*0088*/ 	.byte	0x04, 0x17
        /*008a*/ 	.short	(.L_27 - .L_26)
.L_26:
        /*008c*/ 	.word	0x00000000
        /*0090*/ 	.short	0x0005
        /*0092*/ 	.short	0x0028
        /*0094*/ 	.byte	0x00, 0xf5, 0x21, 0x00


	//----- nvinfo : EIATTR_KPARAM_INFO
	.align		4
.L_27:
        /*0098*/ 	.byte	0x04, 0x17
        /*009a*/ 	.short	(.L_29 - .L_28)
.L_28:
        /*009c*/ 	.word	0x00000000
        /*00a0*/ 	.short	0x0004
        /*00a2*/ 	.short	0x0020
        /*00a4*/ 	.byte	0x00, 0xf5, 0x21, 0x00


	//----- nvinfo : EIATTR_KPARAM_INFO
	.align		4
.L_29:
        /*00a8*/ 	.byte	0x04, 0x17
        /*00aa*/ 	.short	(.L_31 - .L_30)
.L_30:
        /*00ac*/ 	.word	0x00000000
        /*00b0*/ 	.short	0x0003
        /*00b2*/ 	.short	0x0018
        /*00b4*/ 	.byte	0x00, 0xf5, 0x21, 0x00


	//----- nvinfo : EIATTR_KPARAM_INFO
	.align		4
.L_31:
        /*00b8*/ 	.byte	0x04, 0x17
        /*00ba*/ 	.short	(.L_33 - .L_32)
.L_32:
        /*00bc*/ 	.word	0x00000000
        /*00c0*/ 	.short	0x0002
        /*00c2*/ 	.short	0x0010
        /*00c4*/ 	.byte	0x00, 0xf5, 0x21, 0x00


	//----- nvinfo : EIATTR_KPARAM_INFO
	.align		4
.L_33:
        /*00c8*/ 	.byte	0x04, 0x17
        /*00ca*/ 	.short	(.L_35 - .L_34)
.L_34:
        /*00cc*/ 	.word	0x00000000
        /*00d0*/ 	.short	0x0001
        /*00d2*/ 	.short	0x0008
        /*00d4*/ 	.byte	0x00, 0xf5, 0x21, 0x00


	//----- nvinfo : EIATTR_KPARAM_INFO
	.align		4
.L_35:
        /*00d8*/ 	.byte	0x04, 0x17
        /*00da*/ 	.short	(.L_37 - .L_36)
.L_36:
        /*00dc*/ 	.word	0x00000000
        /*00e0*/ 	.short	0x0000
        /*00e2*/ 	.short	0x0000
        /*00e4*/ 	.byte	0x00, 0xf5, 0x21, 0x00


	//----- nvinfo : EIATTR_SPARSE_MMA_MASK
	.align		4
.L_37:
        /*00e8*/ 	.byte	0x03, 0x50
        /*00ea*/ 	.short	0x0000


	//----- nvinfo : EIATTR_MAXREG_COUNT
	.align		4
        /*00ec*/ 	.byte	0x03, 0x1b
        /*00ee*/ 	.short	0x00ff


	//----- nvinfo : EIATTR_MERCURY_ISA_VERSION
	.align		4
        /*00f0*/ 	.byte	0x03, 0x5f
        /*00f2*/ 	.short	0x0101


	//----- nvinfo : EIATTR_VRC_CTA_INIT_COUNT
	.align		4
        /*00f4*/ 	.byte	0x02, 0x4a
	.zero		1
	.zero		1


	//----- nvinfo : EIATTR_EXIT_INSTR_OFFSETS
	.align		4
        /*00f8*/ 	.byte	0x04, 0x1c
        /*00fa*/ 	.short	(.L_39 - .L_38)


	//   ....[0]....
.L_38:
        /*00fc*/ 	.word	0x000036d0


	//   ....[1]....
        /*0100*/ 	.word	0x00003740


	//----- nvinfo : EIATTR_CRS_STACK_SIZE
	.align		4
.L_39:
        /*0104*/ 	.byte	0x04, 0x1e
        /*0106*/ 	.short	(.L_41 - .L_40)
.L_40:
        /*0108*/ 	.word	0x00000000


	//----- nvinfo : EIATTR_CBANK_PARAM_SIZE
	.align		4
.L_41:
        /*010c*/ 	.byte	0x03, 0x19
        /*010e*/ 	.short	0x0054


	//----- nvinfo : EIATTR_PARAM_CBANK
	.align		4
        /*0110*/ 	.byte	0x04, 0x0a
        /*0112*/ 	.short	(.L_43 - .L_42)
	.align		4
.L_42:
        /*0114*/ 	.word	index@(.nv.constant0.energy_loss_kernel_v2)
        /*0118*/ 	.short	0x0380
        /*011a*/ 	.short	0x0054


	//----- nvinfo : EIATTR_SW_WAR
	.align		4
.L_43:
        /*011c*/ 	.byte	0x04, 0x36
        /*011e*/ 	.short	(.L_45 - .L_44)
.L_44:
        /*0120*/ 	.word	0x00000008
.L_45:


//--------------------- .nv.callgraph             --------------------------
	.section	.nv.callgraph,"",@"SHT_CUDA_CALLGRAPH"
	.align	4
	.sectionentsize	8
	.align		4
        /*0000*/ 	.word	0x00000000
	.align		4
        /*0004*/ 	.word	0xffffffff
	.align		4
        /*0008*/ 	.word	0x00000000
	.align		4
        /*000c*/ 	.word	0xfffffffe
	.align		4
        /*0010*/ 	.word	0x00000000
	.align		4
        /*0014*/ 	.word	0xfffffffd
	.align		4
        /*0018*/ 	.word	0x00000000
	.align		4
        /*001c*/ 	.word	0xfffffffc


//--------------------- .text.energy_loss_kernel_v2 --------------------------
	.section	.text.energy_loss_kernel_v2,"ax",@progbits
	.align	128
        .global         energy_loss_kernel_v2
        .type           energy_loss_kernel_v2,@function
        .size           energy_loss_kernel_v2,(.L_x_71 - energy_loss_kernel_v2)
        .other          energy_loss_kernel_v2,@"STO_CUDA_ENTRY STV_DEFAULT"
energy_loss_kernel_v2:
.text.energy_loss_kernel_v2:
[----:B------:R-:W-:Y:S01]  /*0000*/  LDC R1, c[0x0][0x37c] ;  /* 0x0000df00ff017b82 */ /* 0x000fe20000000800 */
[----:B------:R-:W0:Y:S07]  /*0010*/  S2R R19, SR_TID.X ;  /* 0x0000000000137919 */ /* 0x000e2e0000002100 */
[----:B------:R-:W1:Y:S01]  /*0020*/  LDC.64 R22, c[0x0][0x3c8] ;  /* 0x0000f200ff167b82 */ /* 0x000e620000000a00 */
[----:B------:R-:W2:Y:S01]  /*0030*/  LDCU.64 UR6, c[0x0][0x358] ;  /* 0x00006b00ff0677ac */ /* 0x000ea20008000a00 */
[----:B------:R-:W-:Y:S01]  /*0040*/  BSSY B0, `(.L_x_0) ;  /* 0x0000367000007945 */ /* 0x000fe20003800000 */
[----:B------:R-:W-:Y:S01]  /*0050*/  CS2R R16, SRZ ;  /* 0x0000000000107805 */ /* 0x000fe2000001ff00 */
[----:B------:R-:W3:Y:S04]  /*0060*/  LDCU UR10, c[0x0][0x3c0] ;  /* 0x00007800ff0a77ac */ /* 0x000ee80008000800 */
[----:B------:R-:W4:Y:S01]  /*0070*/  LDC.64 R2, c[0x0][0x3c0] ;  /* 0x0000f000ff027b82 */ /* 0x000f220000000a00 */
[----:B------:R-:W0:Y:S07]  /*0080*/  LDCU.64 UR8, c[0x0][0x3b8] ;  /* 0x00007700ff0877ac */ /* 0x000e2e0008000a00 */
[----:B------:R-:W0:Y:S08]  /*0090*/  S2UR UR4, SR_CTAID.X ;  /* 0x00000000000479c3 */ /* 0x000e300000002500 */
[----:B------:R-:W0:Y:S01]  /*00a0*/  LDC R20, c[0x0][0x360] ;  /* 0x0000d800ff147b82 */ /* 0x000e220000000800 */
[----:B-1----:R-:W-:Y:S01]  /*00b0*/  IMAD R23, R23, R22, RZ ;  /* 0x0000001617177224 */ /* 0x002fe200078e02ff */
[----:B------:R-:W1:Y:S03]  /*00c0*/  LDCU UR5, c[0x0][0x370] ;  /* 0x00006e00ff0577ac */ /* 0x000e660008000800 */
[----:B----4-:R-:W-:-:S04]  /*00d0*/  IMAD R22, R23, R3, RZ ;  /* 0x0000000317167224 */ /* 0x010fc800078e02ff */
[----:B------:R-:W-:Y:S02]  /*00e0*/  IMAD R21, R22, R2, RZ ;  /* 0x0000000216157224 */ /* 0x000fe400078e02ff */
[C---:B0-----:R-:W-:Y:S02]  /*00f0*/  IMAD R19, R20.reuse, UR4, R19 ;  /* 0x0000000414137c24 */ /* 0x041fe4000f8e0213 */
[----:B-1----:R-:W-:-:S03]  /*0100*/  IMAD R20, R20, UR5, RZ ;  /* 0x0000000514147c24 */ /* 0x002fc6000f8e02ff */
[----:B------:R-:W-:-:S13]  /*0110*/  ISETP.GE.AND P0, PT, R19, R21, PT ;  /* 0x000000151300720c */ /* 0x000fda0003f06270 */
[----:B--23--:R-:W-:Y:S05]  /*0120*/  @P0 BRA `(.L_x_1) ;  /* 0x0000003400600947 */ /* 0x00cfea0003800000 */
[----:B------:R-:W0:Y:S01]  /*0130*/  LDCU UR4, c[0x0][0x3d0] ;  /* 0x00007a00ff0477ac */ /* 0x000e220008000800 */
[----:B------:R-:W1:Y:S01]  /*0140*/  LDC.64 R14, c[0x0][0x3b0] ;  /* 0x0000ec00ff0e7b82 */ /* 0x000e620000000a00 */
[C---:B------:R-:W-:Y:S01]  /*0150*/  IADD3 R18, PT, PT, R2.reuse, -0x1, RZ ;  /* 0xffffffff02127810 */ /* 0x040fe20007ffe0ff */
[----:B0-----:R-:W-:Y:S01]  /*0160*/  UISETP.GE.AND UP0, UPT, UR4, 0x3, UPT ;  /* 0x000000030400788c */ /* 0x001fe2000bf06270 */
[----:B-1----:R-:W-:-:S08]  /*0170*/  IMAD.WIDE R14, R2, 0x4, R14 ;  /* 0x00000004020e7825 */ /* 0x002fd000078e020e */
[----:B------:R-:W-:Y:S05]  /*0180*/  BRA.U !UP0, `(.L_x_2) ;  /* 0x0000001908ec7547 */ /* 0x000fea000b800000 */
[----:B------:R-:W-:Y:S02]  /*0190*/  ISETP.GE.AND P0, PT, R2, 0x3, PT ;  /* 0x000000030200780c */ /* 0x000fe40003f06270 */
[----:B------:R-:W-:-:S11]  /*01a0*/  CS2R R16, SRZ ;  /* 0x0000000000107805 */ /* 0x000fd6000001ff00 */
[----:B------:R-:W-:Y:S05]  /*01b0*/  @!P0 BRA `(.L_x_3) ;  /* 0x0000000c008c8947 */ /* 0x000fea0003800000 */
.L_x_19:
[-C--:B0-----:R-:W-:Y:S02]  /*01c0*/  IABS R4, R22.reuse ;  /* 0x0000001600047213 */ /* 0x081fe40000000000 */
[----:B------:R-:W-:Y:S02]  /*01d0*/  IABS R6, R19 ;  /* 0x0000001300067213 */ /* 0x000fe40000000000 */
[----:B------:R-:W0:Y:S01]  /*01e0*/  I2F.RP R0, R4 ;  /* 0x0000000400007306 */ /* 0x000e220000209400 */
[----:B--2---:R-:W-:Y:S02]  /*01f0*/  IABS R7, R22 ;  /* 0x0000001600077213 */ /* 0x004fe40000000000 */
[----:B------:R-:W-:-:S05]  /*0200*/  IABS R11, R23 ;  /* 0x00000017000b7213 */ /* 0x000fca0000000000 */
[----:B------:R-:W-:Y:S01]  /*0210*/  IMAD.MOV R12, RZ, RZ, -R11 ;  /* 0x000000ffff0c7224 */ /* 0x000fe200078e0a0b */
[----:B0-----:R-:W0:Y:S02]  /*0220*/  MUFU.RCP R0, R0 ;  /* 0x0000000000007308 */ /* 0x001e240000001000 */
[----:B0-----:R-:W-:Y:S01]  /*0230*/  VIADD R2, R0, 0xffffffe ;  /* 0x0ffffffe00027836 */ /* 0x001fe20000000000 */
[----:B------:R-:W-:-:S05]  /*0240*/  IABS R0, R23 ;  /* 0x0000001700007213 */ /* 0x000fca0000000000 */
[----:B------:R0:W1:Y:S02]  /*0250*/  F2I.FTZ.U32.TRUNC.NTZ R3, R2 ;  /* 0x0000000200037305 */ /* 0x000064000021f000 */
[----:B0-----:R-:W-:Y:S01]  /*0260*/  IMAD.MOV.U32 R2, RZ, RZ, RZ ;  /* 0x000000ffff027224 */ /* 0x001fe200078e00ff */
[----:B-1----:R-:W-:-:S05]  /*0270*/  IADD3 R5, PT, PT, RZ, -R3, RZ ;  /* 0x80000003ff057210 */ /* 0x002fca0007ffe0ff */
[----:B------:R-:W-:-:S04]  /*0280*/  IMAD R5, R5, R4, RZ ;  /* 0x0000000405057224 */ /* 0x000fc800078e02ff */
[----:B------:R-:W-:Y:S01]  /*0290*/  IMAD.HI.U32 R3, R3, R5, R2 ;  /* 0x0000000503037227 */ /* 0x000fe200078e0002 */
[----:B------:R-:W-:Y:S01]  /*02a0*/  IADD3 R2, PT, PT, RZ, -R7, RZ ;  /* 0x80000007ff027210 */ /* 0x000fe20007ffe0ff */
[----:B------:R-:W0:Y:S04]  /*02b0*/  I2F.RP R5, R0 ;  /* 0x0000000000057306 */ /* 0x000e280000209400 */
[----:B------:R-:W-:-:S04]  /*02c0*/  IMAD.HI.U32 R7, R3, R6, RZ ;  /* 0x0000000603077227 */ /* 0x000fc800078e00ff */
[----:B------:R-:W-:Y:S01]  /*02d0*/  IMAD R3, R7, R2, R6 ;  /* 0x0000000207037224 */ /* 0x000fe200078e0206 */
[----:B------:R-:W-:-:S04]  /*02e0*/  LOP3.LUT R2, R19, R22, RZ, 0x3c, !PT ;  /* 0x0000001613027212 */ /* 0x000fc800078e3cff */
[----:B------:R-:W-:Y:S01]  /*02f0*/  ISETP.GT.U32.AND P2, PT, R4, R3, PT ;  /* 0x000000030400720c */ /* 0x000fe20003f44070 */
[----:B0-----:R-:W0:Y:S01]  /*0300*/  MUFU.RCP R5, R5 ;  /* 0x0000000500057308 */ /* 0x001e220000001000 */
[----:B------:R-:W-:-:S11]  /*0310*/  ISETP.GE.AND P1, PT, R2, RZ, PT ;  /* 0x000000ff0200720c */ /* 0x000fd60003f26270 */
[----:B------:R-:W-:Y:S02]  /*0320*/  @!P2 IMAD.IADD R3, R3, 0x1, -R4 ;  /* 0x000000010303a824 */ /* 0x000fe400078e0a04 */
[----:B------:R-:W-:Y:S01]  /*0330*/  @!P2 VIADD R7, R7, 0x1 ;  /* 0x000000010707a836 */ /* 0x000fe20000000000 */
[----:B------:R-:W-:Y:S02]  /*0340*/  ISETP.NE.AND P2, PT, R22, RZ, PT ;  /* 0x000000ff1600720c */ /* 0x000fe40003f45270 */
[----:B------:R-:W-:Y:S02]  /*0350*/  ISETP.GE.U32.AND P0, PT, R3, R4, PT ;  /* 0x000000040300720c */ /* 0x000fe40003f06070 */
[----:B------:R-:W1:Y:S01]  /*0360*/  LDC R4, c[0x0][0x3cc] ;  /* 0x0000f300ff047b82 */ /* 0x000e620000000800 */
[----:B0-----:R-:W-:-:S04]  /*0370*/  IADD3 R2, PT, PT, R5, 0xffffffe, RZ ;  /* 0x0ffffffe05027810 */ /* 0x001fc80007ffe0ff */
[----:B------:R0:W2:Y:S06]  /*0380*/  F2I.FTZ.U32.TRUNC.NTZ R3, R2 ;  /* 0x0000000200037305 */ /* 0x0000ac000021f000 */
[----:B------:R-:W-:Y:S01]  /*0390*/  @P0 IADD3 R7, PT, PT, R7, 0x1, RZ ;  /* 0x0000000107070810 */ /* 0x000fe20007ffe0ff */
[----:B0-----:R-:W-:-:S04]  /*03a0*/  HFMA2 R2, -RZ, RZ, 0, 0 ;  /* 0x00000000ff027431 */ /* 0x001fc800000001ff */
[----:B------:R-:W-:Y:S01]  /*03b0*/  @!P1 IMAD.MOV R7, RZ, RZ, -R7 ;  /* 0x000000ffff079224 */ /* 0x000fe200078e0a07 */
[----:B------:R-:W-:Y:S02]  /*03c0*/  @!P2 LOP3.LUT R7, RZ, R22, RZ, 0x33, !PT ;  /* 0x00000016ff07a212 */ /* 0x000fe400078e33ff */
[----:B--2---:R-:W-:-:S03]  /*03d0*/  IADD3 R9, PT, PT, RZ, -R3, RZ ;  /* 0x80000003ff097210 */ /* 0x004fc60007ffe0ff */
[----:B------:R-:W-:Y:S01]  /*03e0*/  IMAD R6, R22, R7, RZ ;  /* 0x0000000716067224 */ /* 0x000fe200078e02ff */
[----:B-1----:R-:W-:Y:S01]  /*03f0*/  IABS R5, R4 ;  /* 0x0000000400057213 */ /* 0x002fe20000000000 */
[----:B------:R-:W-:Y:S02]  /*0400*/  IMAD R9, R9, R0, RZ ;  /* 0x0000000009097224 */ /* 0x000fe400078e02ff */
[----:B------:R-:W-:Y:S01]  /*0410*/  IMAD.IADD R13, R19, 0x1, -R6 ;  /* 0x00000001130d7824 */ /* 0x000fe200078e0a06 */
[----:B------:R-:W0:Y:S01]  /*0420*/  I2F.RP R8, R5 ;  /* 0x0000000500087306 */ /* 0x000e220000209400 */
[----:B------:R-:W-:-:S03]  /*0430*/  IMAD.HI.U32 R2, R3, R9, R2 ;  /* 0x0000000903027227 */ /* 0x000fc600078e0002 */
[----:B------:R-:W-:Y:S02]  /*0440*/  IABS R10, R13 ;  /* 0x0000000d000a7213 */ /* 0x000fe40000000000 */
[----:B------:R-:W-:Y:S02]  /*0450*/  ISETP.GE.AND P2, PT, R13, RZ, PT ;  /* 0x000000ff0d00720c */ /* 0x000fe40003f46270 */
[----:B------:R-:W-:-:S05]  /*0460*/  MOV R3, R10 ;  /* 0x0000000a00037202 */ /* 0x000fca0000000f00 */
[----:B------:R-:W-:Y:S01]  /*0470*/  IMAD.HI.U32 R2, R2, R3, RZ ;  /* 0x0000000302027227 */ /* 0x000fe200078e00ff */
[----:B0-----:R-:W0:Y:S03]  /*0480*/  MUFU.RCP R8, R8 ;  /* 0x0000000800087308 */ /* 0x001e260000001000 */
[----:B------:R-:W-:-:S05]  /*0490*/  IMAD R12, R2, R12, R3 ;  /* 0x0000000c020c7224 */ /* 0x000fca00078e0203 */
[----:B------:R-:W-:Y:S02]  /*04a0*/  ISETP.GT.U32.AND P0, PT, R0, R12, PT ;  /* 0x0000000c0000720c */ /* 0x000fe40003f04070 */
[----:B0-----:R-:W-:-:S11]  /*04b0*/  IADD3 R2, PT, PT, R8, 0xffffffe, RZ ;  /* 0x0ffffffe08027810 */ /* 0x001fd60007ffe0ff */
[----:B------:R-:W-:Y:S01]  /*04c0*/  @!P0 IMAD.IADD R12, R12, 0x1, -R0 ;  /* 0x000000010c0c8824 */ /* 0x000fe200078e0a00 */
[----:B------:R0:W1:Y:S01]  /*04d0*/  F2I.FTZ.U32.TRUNC.NTZ R3, R2 ;  /* 0x0000000200037305 */ /* 0x000062000021f000 */
[----:B------:R-:W-:-:S03]  /*04e0*/  ISETP.NE.AND P0, PT, R23, RZ, PT ;  /* 0x000000ff1700720c */ /* 0x000fc60003f05270 */
[----:B------:R-:W-:Y:S01]  /*04f0*/  ISETP.GT.U32.AND P1, PT, R0, R12, PT ;  /* 0x0000000c0000720c */ /* 0x000fe20003f24070 */
[----:B0-----:R-:W-:-:S12]  /*0500*/  HFMA2 R2, -RZ, RZ, 0, 0 ;  /* 0x00000000ff027431 */ /* 0x001fd800000001ff */
[----:B------:R-:W-:Y:S01]  /*0510*/  @!P1 IMAD.IADD R12, R12, 0x1, -R0 ;  /* 0x000000010c0c9824 */ /* 0x000fe200078e0a00 */
[----:B-1----:R-:W-:-:S03]  /*0520*/  IADD3 R0, PT, PT, RZ, -R3, RZ ;  /* 0x80000003ff007210 */ /* 0x002fc60007ffe0ff */
[----:B------:R-:W-:Y:S01]  /*0530*/  @!P2 IMAD.MOV R12, RZ, RZ, -R12 ;  /* 0x000000ffff0ca224 */ /* 0x000fe200078e0a0c */
[----:B------:R-:W-:Y:S01]  /*0540*/  @!P0 LOP3.LUT R12, RZ, R23, RZ, 0x33, !PT ;  /* 0x00000017ff0c8212 */ /* 0x000fe200078e33ff */
[----:B------:R-:W-:-:S03]  /*0550*/  IMAD R9, R0, R5, RZ ;  /* 0x0000000500097224 */ /* 0x000fc600078e02ff */
[----:B------:R-:W-:Y:S01]  /*0560*/  IABS R11, R12 ;  /* 0x0000000c000b7213 */ /* 0x000fe20000000000 */
[----:B------:R-:W-:Y:S01]  /*0570*/  IMAD.HI.U32 R2, R3, R9, R2 ;  /* 0x0000000903027227 */ /* 0x000fe200078e0002 */
[----:B------:R-:W-:-:S03]  /*0580*/  ISETP.GE.AND P2, PT, R12, RZ, PT ;  /* 0x000000ff0c00720c */ /* 0x000fc60003f46270 */
[----:B------:R-:W-:Y:S02]  /*0590*/  IMAD.IADD R10, R13, 0x1, -R12 ;  /* 0x000000010d0a7824 */ /* 0x000fe400078e0a0c */
[----:B------:R-:W-:-:S04]  /*05a0*/  IMAD.HI.U32 R2, R2, R11, RZ ;  /* 0x0000000b02027227 */ /* 0x000fc800078e00ff */
[----:B------:R-:W-:-:S04]  /*05b0*/  IMAD.MOV R2, RZ, RZ, -R2 ;  /* 0x000000ffff027224 */ /* 0x000fc800078e0a02 */
[C---:B------:R-:W-:Y:S02]  /*05c0*/  IMAD R11, R5.reuse, R2, R11 ;  /* 0x00000002050b7224 */ /* 0x040fe400078e020b */
[----:B------:R-:W0:Y:S03]  /*05d0*/  LDC.64 R2, c[0x0][0x380] ;  /* 0x0000e000ff027b82 */ /* 0x000e260000000a00 */
[----:B------:R-:W-:-:S13]  /*05e0*/  ISETP.GT.U32.AND P0, PT, R5, R11, PT ;  /* 0x0000000b0500720c */ /* 0x000fda0003f04070 */
[----:B------:R-:W-:Y:S02]  /*05f0*/  @!P0 IADD3 R11, PT, PT, R11, -R5, RZ ;  /* 0x800000050b0b8210 */ /* 0x000fe40007ffe0ff */
[----:B------:R-:W-:Y:S02]  /*0600*/  ISETP.NE.AND P0, PT, R4, RZ, PT ;  /* 0x000000ff0400720c */ /* 0x000fe40003f05270 */
[----:B------:R-:W-:-:S13]  /*0610*/  ISETP.GT.U32.AND P1, PT, R5, R11, PT ;  /* 0x0000000b0500720c */ /* 0x000fda0003f24070 */
[----:B------:R-:W-:-:S05]  /*0620*/  @!P1 IMAD.IADD R11, R11, 0x1, -R5 ;  /* 0x000000010b0b9824 */ /* 0x000fca00078e0a05 */
[----:B------:R-:W-:Y:S02]  /*0630*/  @!P2 IADD3 R11, PT, PT, -R11, RZ, RZ ;  /* 0x000000ff0b0ba210 */ /* 0x000fe40007ffe1ff */
[----:B------:R-:W-:-:S04]  /*0640*/  @!P0 LOP3.LUT R11, RZ, R4, RZ, 0x33, !PT ;  /* 0x00000004ff0b8212 */ /* 0x000fc800078e33ff */
[-C--:B------:R-:W-:Y:S02]  /*0650*/  IADD3 R6, PT, PT, R10, R11.reuse, R6 ;  /* 0x0000000b0a067210 */ /* 0x080fe40007ffe006 */
[----:B------:R-:W-:-:S05]  /*0660*/  IADD3 R9, PT, PT, R12, -R11, RZ ;  /* 0x8000000b0c097210 */ /* 0x000fca0007ffe0ff */
[----:B------:R-:W-:-:S04]  /*0670*/  IMAD.IADD R5, R9, 0x1, R6 ;  /* 0x0000000109057824 */ /* 0x000fc800078e0206 */
[----:B0-----:R-:W-:-:S05]  /*0680*/  IMAD.WIDE R2, R5, 0x4, R2 ;  /* 0x0000000405027825 */ /* 0x001fca00078e0202 */
[----:B------:R-:W2:Y:S01]  /*0690*/  LDG.E.CONSTANT R5, desc[UR6][R2.64] ;  /* 0x0000000602057981 */ /* 0x000ea2000c1e9900 */
[----:B------:R-:W-:Y:S05]  /*06a0*/  YIELD ;  /* 0x0000000000007946 */ /* 0x000fea0003800000 */
[----:B------:R-:W-:Y:S01]  /*06b0*/  BSSY.RECONVERGENT B3, `(.L_x_4) ;  /* 0x000008f000037945 */ /* 0x000fe20003800200 */
[----:B--2---:R-:W-:-:S13]  /*06c0*/  FSETP.GEU.AND P0, PT, R5, 9.9999999600419720025e-13, PT ;  /* 0x2b8cbccc0500780b */ /* 0x004fda0003f0e000 */
[----:B------:R-:W-:Y:S05]  /*06d0*/  @!P0 BRA `(.L_x_5) ;  /* 0x0000000800308947 */ /* 0x000fea0003800000 */
[----:B------:R-:W0:Y:S08]  /*06e0*/  LDC.64 R2, c[0x0][0x3b0] ;  /* 0x0000ec00ff027b82 */ /* 0x000e300000000a00 */
[----:B------:R-:W1:Y:S01]  /*06f0*/  LDC R8, c[0x0][0x3d0] ;  /* 0x0000f400ff087b82 */ /* 0x000e620000000800 */
[----:B0-----:R-:W-:-:S05]  /*0700*/  IMAD.WIDE R2, R7, 0x4, R2 ;  /* 0x0000000407027825 */ /* 0x001fca00078e0202 */
[----:B------:R0:W5:Y:S01]  /*0710*/  LDG.E.CONSTANT R6, desc[UR6][R2.64] ;  /* 0x0000000602067981 */ /* 0x000162000c1e9900 */
[----:B------:R-:W-:Y:S01]  /*0720*/  BSSY.RECONVERGENT B1, `(.L_x_6) ;  /* 0x000000d000017945 */ /* 0x000fe20003800200 */
[----:B------:R-:W-:Y:S01]  /*0730*/  MOV R7, RZ ;  /* 0x000000ff00077202 */ /* 0x000fe20000000f00 */
[----:B-1----:R-:W-:-:S07]  /*0740*/  VIADD R0, R8, 0xfffffffe ;  /* 0xfffffffe08007836 */ /* 0x002fce0000000000 */
.L_x_7:
[----:B0-----:R-:W0:Y:S01]  /*0750*/  LDC.64 R2, c[0x0][0x3a8] ;  /* 0x0000ea00ff027b82 */ /* 0x001e220000000a00 */
[----:B------:R-:W-:-:S04]  /*0760*/  IADD3 R4, PT, PT, R7, R0, RZ ;  /* 0x0000000007047210 */ /* 0x000fc80007ffe0ff */
[----:B------:R-:W-:-:S05]  /*0770*/  SHF.R.U32.HI R27, RZ, 0x1, R4 ;  /* 0x00000001ff1b7819 */ /* 0x000fca0000011604 */
[----:B0-----:R-:W-:-:S06]  /*0780*/  IMAD.WIDE.U32 R24, R27, 0x4, R2 ;  /* 0x000000041b187825 */ /* 0x001fcc00078e0002 */
[----:B------:R-:W2:Y:S02]  /*0790*/  LDG.E.CONSTANT R25, desc[UR6][R24.64+0x4] ;  /* 0x0000040618197981 */ /* 0x000ea4000c1e9900 */
[----:B--2--5:R-:W-:-:S04]  /*07a0*/  FSETP.GEU.AND P0, PT, R6, R25, PT ;  /* 0x000000190600720b */ /* 0x024fc80003f0e000 */
[----:B------:R-:W-:-:S09]  /*07b0*/  SEL R0, R27, R0, !P0 ;  /* 0x000000001b007207 */ /* 0x000fd20004000000 */
[----:B------:R-:W-:-:S05]  /*07c0*/  @P0 VIADD R7, R27, 0x1 ;  /* 0x000000011b070836 */ /* 0x000fca0000000000 */
[----:B------:R-:W-:-:S13]  /*07d0*/  ISETP.GE.AND P0, PT, R7, R0, PT ;  /* 0x000000000700720c */ /* 0x000fda0003f06270 */
[----:B------:R-:W-:Y:S05]  /*07e0*/  @!P0 BRA `(.L_x_7) ;  /* 0xfffffffc00d88947 */ /* 0x000fea000383ffff */
[----:B------:R-:W-:Y:S05]  /*07f0*/  BSYNC.RECONVERGENT B1 ;  /* 0x0000000000017941 */ /* 0x000fea0003800200 */
.L_x_6:
[----:B------:R-:W-:Y:S01]  /*0800*/  IADD3 R0, PT, PT, R8, -0x1, RZ ;  /* 0xffffffff08007810 */ /* 0x000fe20007ffe0ff */
[----:B------:R-:W-:-:S03]  /*0810*/  IMAD.WIDE.U32 R24, R7, 0x4, R2 ;  /* 0x0000000407187825 */ /* 0x000fc600078e0002 */
[----:B------:R-:W-:Y:S02]  /*0820*/  VIADDMNMX R0, R7, 0x1, R0, PT ;  /* 0x0000000107007846 */ /* 0x000fe40003800100 */
[----:B------:R-:W2:Y:S03]  /*0830*/  LDG.E.CONSTANT R4, desc[UR6][R24.64] ;  /* 0x0000000618047981 */ /* 0x000ea6000c1e9900 */
[----:B------:R-:W-:-:S05]  /*0840*/  IMAD.WIDE R2, R0, 0x4, R2 ;  /* 0x0000000400027825 */ /* 0x000fca00078e0202 */
[----:B------:R0:W2:Y:S02]  /*0850*/  LDG.E.CONSTANT R27, desc[UR6][R2.64] ;  /* 0x00000006021b7981 */ /* 0x0000a4000c1e9900 */
[----:B0-----:R-:W0:Y:S02]  /*0860*/  LDC.64 R2, c[0x0][0x3a0] ;  /* 0x0000e800ff027b82 */ /* 0x001e240000000a00 */
[----:B0-----:R-:W-:-:S04]  /*0870*/  IMAD.WIDE.U32 R24, R7, 0x4, R2 ;  /* 0x0000000407187825 */ /* 0x001fc800078e0002 */
[----:B------:R-:W-:Y:S01]  /*0880*/  IMAD.WIDE R2, R0, 0x4, R2 ;  /* 0x0000000400027825 */ /* 0x000fe200078e0202 */
[----:B------:R0:W5:Y:S04]  /*0890*/  LDG.E.CONSTANT R7, desc[UR6][R24.64] ;  /* 0x0000000618077981 */ /* 0x000168000c1e9900 */
[----:B------:R0:W5:Y:S01]  /*08a0*/  LDG.E.CONSTANT R8, desc[UR6][R2.64] ;  /* 0x0000000602087981 */ /* 0x000162000c1e9900 */
[----:B------:R-:W-:Y:S01]  /*08b0*/  BSSY.RECONVERGENT B4, `(.L_x_8) ;  /* 0x0000010000047945 */ /* 0x000fe20003800200 */
[----:B--2---:R-:W-:-:S05]  /*08c0*/  FADD R27, -R4, R27 ;  /* 0x0000001b041b7221 */ /* 0x004fca0000000100 */
[----:B------:R-:W-:-:S04]  /*08d0*/  FMNMX R29, R27, 9.9999999600419720025e-13, !PT ;  /* 0x2b8cbccc1b1d7809 */ /* 0x000fc80007800000 */
[----:B------:R-:W1:Y:S01]  /*08e0*/  MUFU.RCP R26, R29 ;  /* 0x0000001d001a7308 */ /* 0x000e620000001000 */
[----:B------:R-:W-:-:S07]  /*08f0*/  FADD R0, R6, -R4 ;  /* 0x8000000406007221 */ /* 0x000fce0000000000 */
[----:B------:R-:W2:Y:S01]  /*0900*/  FCHK P0, R0, R29 ;  /* 0x0000001d00007302 */ /* 0x000ea20000000000 */
[----:B-1----:R-:W-:-:S04]  /*0910*/  FFMA R27, -R29, R26, 1 ;  /* 0x3f8000001d1b7423 */ /* 0x002fc8000000011a */
[----:B------:R-:W-:-:S04]  /*0920*/  FFMA R27, R26, R27, R26 ;  /* 0x0000001b1a1b7223 */ /* 0x000fc8000000001a */
[----:B------:R-:W-:-:S04]  /*0930*/  FFMA R4, R0, R27, RZ ;  /* 0x0000001b00047223 */ /* 0x000fc800000000ff */
[----:B------:R-:W-:-:S04]  /*0940*/  FFMA R26, -R29, R4, R0 ;  /* 0x000000041d1a7223 */ /* 0x000fc80000000100 */
[----:B------:R-:W-:Y:S01]  /*0950*/  FFMA R4, R27, R26, R4 ;  /* 0x0000001a1b047223 */ /* 0x000fe20000000004 */
[----:B0-2---:R-:W-:Y:S06]  /*0960*/  @!P0 BRA `(.L_x_9) ;  /* 0x0000000000108947 */ /* 0x005fec0003800000 */
[----:B------:R-:W-:Y:S01]  /*0970*/  IMAD.MOV.U32 R2, RZ, RZ, R29 ;  /* 0x000000ffff027224 */ /* 0x000fe200078e001d */
[----:B------:R-:W-:-:S07]  /*0980*/  MOV R24, 0x9a0 ;  /* 0x000009a000187802 */ /* 0x000fce0000000f00 */
[----:B-----5:R-:W-:Y:S05]  /*0990*/  CALL.REL.NOINC `($__internal_0_$__cuda_sm3x_div_rn_noftz_f32_slowpath) ;  /* 0x0000002c006c7944 */ /* 0x020fea0003c00000 */
[----:B------:R-:W-:-:S07]  /*09a0*/  MOV R4, R0 ;  /* 0x0000000000047202 */ /* 0x000fce0000000f00 */
.L_x_9:
[----:B------:R-:W-:Y:S05]  /*09b0*/  BSYNC.RECONVERGENT B4 ;  /* 0x0000000000047941 */ /* 0x000fea0003800200 */
.L_x_8:
[----:B------:R-:W0:Y:S01]  /*09c0*/  LDCU.64 UR4, c[0x0][0x3b8] ;  /* 0x00007700ff0477ac */ /* 0x000e220008000a00 */
[----:B-----5:R-:W-:-:S04]  /*09d0*/  FADD R8, -R7, R8 ;  /* 0x0000000807087221 */ /* 0x020fc80000000100 */
[----:B------:R-:W-:-:S04]  /*09e0*/  FFMA R7, R8, R4, R7 ;  /* 0x0000000408077223 */ /* 0x000fc80000000007 */
[----:B0-----:R-:W-:-:S04]  /*09f0*/  FMUL R7, R7, UR4 ;  /* 0x0000000407077c20 */ /* 0x001fc80008400000 */
[----:B------:R-:W-:-:S05]  /*0a00*/  FADD R0, R6, -R7 ;  /* 0x8000000706007221 */ /* 0x000fca0000000000 */
[----:B------:R-:W-:-:S13]  /*0a10*/  FSETP.GTU.AND P0, PT, R0, UR5, PT ;  /* 0x0000000500007c0b */ /* 0x000fda000bf0c000 */
[----:B------:R-:W-:Y:S05]  /*0a20*/  @P0 BRA `(.L_x_10) ;  /* 0x00000000001c0947 */ /* 0x000fea0003800000 */
[----:B------:R-:W0:Y:S01]  /*0a30*/  LDC.64 R2, c[0x0][0x390] ;  /* 0x0000e400ff027b82 */ /* 0x000e220000000a00 */
[----:B------:R-:W-:Y:S01]  /*0a40*/  FMUL R7, R5, R6 ;  /* 0x0000000605077220 */ /* 0x000fe20000400000 */
[----:B0-----:R-:W-:-:S05]  /*0a50*/  IMAD.WIDE R12, R12, 0x4, R2 ;  /* 0x000000040c0c7825 */ /* 0x001fca00078e0202 */
[----:B------:R1:W-:Y:S01]  /*0a60*/  REDG.E.ADD.F32.FTZ.RN.STRONG.GPU desc[UR6][R12.64], R7 ;  /* 0x000000070c0079a6 */ /* 0x0003e2000c12f306 */
[----:B------:R-:W0:Y:S02]  /*0a70*/  F2F.F64.F32 R2, R5 ;  /* 0x0000000500027310 */ /* 0x000e240000201800 */
[----:B0-----:R-:W-:Y:S01]  /*0a80*/  DADD R16, R16, R2 ;  /* 0x0000000010107229 */ /* 0x001fe20000000002 */
[----:B-1----:R-:W-:Y:S10]  /*0a90*/  BRA `(.L_x_5) ;  /* 0x0000000400407947 */ /* 0x002ff40003800000 */
.L_x_10:
[----:B------:R-:W2:Y:S01]  /*0aa0*/  LDG.E.CONSTANT R3, desc[UR6][R14.64+-0x4] ;  /* 0xfffffc060e037981 */ /* 0x000ea2000c1e9900 */
[----:B------:R-:W-:Y:S01]  /*0ab0*/  BSSY.RELIABLE B4, `(.L_x_11) ;  /* 0x000001b000047945 */ /* 0x000fe20003800100 */
[----:B--2---:R-:W-:-:S13]  /*0ac0*/  FSETP.GE.AND P0, PT, R0, R3, PT ;  /* 0x000000030000720b */ /* 0x004fda0003f06000 */
[----:B------:R-:W-:Y:S05]  /*0ad0*/  @P0 BRA `(.L_x_12) ;  /* 0x0000000000600947 */ /* 0x000fea0003800000 */
[----:B------:R-:W0:Y:S02]  /*0ae0*/  LDC.64 R2, c[0x0][0x3b0] ;  /* 0x0000ec00ff027b82 */ /* 0x000e240000000a00 */
[----:B0-----:R-:W2:Y:S02]  /*0af0*/  LDG.E.CONSTANT R3, desc[UR6][R2.64] ;  /* 0x0000000602037981 */ /* 0x001ea4000c1e9900 */
[----:B--2---:R-:W-:-:S13]  /*0b00*/  FSETP.GEU.AND P0, PT, R0, R3, PT ;  /* 0x000000030000720b */ /* 0x004fda0003f0e000 */
[----:B------:R-:W-:Y:S05]  /*0b10*/  @!P0 BREAK.RELIABLE B4 ;  /* 0x0000000000048942 */ /* 0x000fea0003800100 */
[----:B------:R-:W-:Y:S05]  /*0b20*/  @!P0 BRA `(.L_x_13) ;  /* 0x0000000400048947 */ /* 0x000fea0003800000 */
[----:B------:R-:W0:Y:S01]  /*0b30*/  LDCU UR4, c[0x0][0x3c0] ;  /* 0x00007800ff0477ac */ /* 0x000e220008000800 */
[----:B------:R-:W-:Y:S01]  /*0b40*/  BSSY.RECONVERGENT B1, `(.L_x_14) ;  /* 0x000000e000017945 */ /* 0x000fe20003800200 */
[----:B------:R-:W-:Y:S01]  /*0b50*/  IMAD.MOV.U32 R6, RZ, RZ, RZ ;  /* 0x000000ffff067224 */ /* 0x000fe200078e00ff */
[----:B0-----:R-:W-:-:S06]  /*0b60*/  UIADD3 UR4, UPT, UPT, UR4, -0x2, URZ ;  /* 0xfffffffe04047890 */ /* 0x001fcc000fffe0ff */
[----:B------:R-:W-:-:S07]  /*0b70*/  MOV R27, UR4 ;  /* 0x00000004001b7c02 */ /* 0x000fce0008000f00 */
.L_x_15:
[----:B------:R-:W0:Y:S01]  /*0b80*/  LDC.64 R2, c[0x0][0x3b0] ;  /* 0x0000ec00ff027b82 */ /* 0x000e220000000a00 */
[----:B------:R-:W-:-:S05]  /*0b90*/  IMAD.IADD R4, R6, 0x1, R27 ;  /* 0x0000000106047824 */ /* 0x000fca00078e021b */
[----:B------:R-:W-:-:S05]  /*0ba0*/  SHF.R.U32.HI R4, RZ, 0x1, R4 ;  /* 0x00000001ff047819 */ /* 0x000fca0000011604 */
[----:B0-----:R-:W-:-:S06]  /*0bb0*/  IMAD.WIDE.U32 R24, R4, 0x4, R2 ;  /* 0x0000000404187825 */ /* 0x001fcc00078e0002 */
[----:B------:R-:W2:Y:S02]  /*0bc0*/  LDG.E.CONSTANT R25, desc[UR6][R24.64+0x4] ;  /* 0x0000040618197981 */ /* 0x000ea4000c1e9900 */
[----:B--2---:R-:W-:-:S04]  /*0bd0*/  FSETP.GEU.AND P0, PT, R0, R25, PT ;  /* 0x000000190000720b */ /* 0x004fc80003f0e000 */
[----:B------:R-:W-:-:S09]  /*0be0*/  SEL R27, R4, R27, !P0 ;  /* 0x0000001b041b7207 */ /* 0x000fd20004000000 */
[----:B------:R-:W-:-:S04]  /*0bf0*/  @P0 IADD3 R6, PT, PT, R4, 0x1, RZ ;  /* 0x0000000104060810 */ /* 0x000fc80007ffe0ff */
[----:B------:R-:W-:-:S13]  /*0c00*/  ISETP.GE.AND P0, PT, R6, R27, PT ;  /* 0x0000001b0600720c */ /* 0x000fda0003f06270 */
[----:B------:R-:W-:Y:S05]  /*0c10*/  @!P0 BRA `(.L_x_15) ;  /* 0xfffffffc00d88947 */ /* 0x000fea000383ffff */
[----:B------:R-:W-:Y:S05]  /*0c20*/  BSYNC.RECONVERGENT B1 ;  /* 0x0000000000017941 */ /* 0x000fea0003800200 */
.L_x_14:
[----:B------:R-:W-:-:S13]  /*0c30*/  ISETP.GE.AND P0, PT, R6, R18, PT ;  /* 0x000000120600720c */ /* 0x000fda0003f06270 */
[----:B------:R-:W-:Y:S05]  /*0c40*/  @!P0 BREAK.RELIABLE B4 ;  /* 0x0000000000048942 */ /* 0x000fea0003800100 */
[----:B------:R-:W-:Y:S05]  /*0c50*/  @!P0 BRA `(.L_x_16) ;  /* 0x00000000002c8947 */ /* 0x000fea0003800000 */
.L_x_12:
[----:B------:R-:W-:Y:S05]  /*0c60*/  BSYNC.RELIABLE B4 ;  /* 0x0000000000047941 */ /* 0x000fea0003800100 */
.L_x_11:
[----:B------:R-:W0:Y:S01]  /*0c70*/  LDC.64 R24, c[0x0][0x388] ;  /* 0x0000e200ff187b82 */ /* 0x000e220000000a00 */
[----:B------:R-:W-:Y:S02]  /*0c80*/  IMAD R11, R22, R18, R11 ;  /* 0x00000012160b7224 */ /* 0x000fe400078e020b */
[----:B------:R-:W-:-:S03]  /*0c90*/  FMUL R7, R5, R7 ;  /* 0x0000000705077220 */ /* 0x000fc60000400000 */
[----:B------:R-:W-:Y:S02]  /*0ca0*/  IADD3 R11, PT, PT, R9, R11, R10 ;  /* 0x0000000b090b7210 */ /* 0x000fe40007ffe00a */
[----:B------:R-:W1:Y:S03]  /*0cb0*/  LDC.64 R2, c[0x0][0x390] ;  /* 0x0000e400ff027b82 */ /* 0x000e660000000a00 */
[----:B0-----:R-:W-:-:S05]  /*0cc0*/  IMAD.WIDE R24, R11, 0x4, R24 ;  /* 0x000000040b187825 */ /* 0x001fca00078e0218 */
[----:B------:R2:W-:Y:S01]  /*0cd0*/  REDG.E.ADD.F32.FTZ.RN.STRONG.GPU desc[UR6][R24.64], R5 ;  /* 0x00000005180079a6 */ /* 0x0005e2000c12f306 */
[----:B-1----:R-:W-:-:S05]  /*0ce0*/  IMAD.WIDE R2, R12, 0x4, R2 ;  /* 0x000000040c027825 */ /* 0x002fca00078e0202 */
[----:B------:R2:W-:Y:S01]  /*0cf0*/  REDG.E.ADD.F32.FTZ.RN.STRONG.GPU desc[UR6][R2.64], R7 ;  /* 0x00000007020079a6 */ /* 0x0005e2000c12f306 */
[----:B------:R-:W-:Y:S05]  /*0d00*/  BRA `(.L_x_5) ;  /* 0x0000000000a47947 */ /* 0x000fea0003800000 */
.L_x_16:
[----:B------:R-:W-:-:S05]  /*0d10*/  IMAD.WIDE.U32 R2, R6, 0x4, R2 ;  /* 0x0000000406027825 */ /* 0x000fca00078e0002 */
[----:B------:R-:W2:Y:S04]  /*0d20*/  LDG.E.CONSTANT R4, desc[UR6][R2.64] ;  /* 0x0000000602047981 */ /* 0x000ea8000c1e9900 */
[----:B------:R-:W2:Y:S01]  /*0d30*/  LDG.E.CONSTANT R9, desc[UR6][R2.64+0x4] ;  /* 0x0000040602097981 */ /* 0x000ea2000c1e9900 */
[----:B------:R-:W-:Y:S01]  /*0d40*/  BSSY.RECONVERGENT B5, `(.L_x_17) ;  /* 0x0000010000057945 */ /* 0x000fe20003800200 */
[--C-:B--2---:R-:W-:Y:S01]  /*0d50*/  FADD R4, -R4, R9.reuse ;  /* 0x0000000904047221 */ /* 0x104fe20000000100 */
[----:B------:R-:W-:-:S04]  /*0d60*/  FADD R0, -R0, R9 ;  /* 0x0000000900007221 */ /* 0x000fc80000000100 */
[----:B------:R-:W-:-:S04]  /*0d70*/  FMNMX R25, R4, 9.9999999600419720025e-13, !PT ;  /* 0x2b8cbccc04197809 */ /* 0x000fc80007800000 */
[----:B------:R-:W0:Y:S08]  /*0d80*/  MUFU.RCP R4, R25 ;  /* 0x0000001900047308 */ /* 0x000e300000001000 */
[----:B------:R-:W1:Y:S01]  /*0d90*/  FCHK P0, R0, R25 ;  /* 0x0000001900007302 */ /* 0x000e620000000000 */
[----:B0-----:R-:W-:-:S04]  /*0da0*/  FFMA R11, -R25, R4, 1 ;  /* 0x3f800000190b7423 */ /* 0x001fc80000000104 */
[----:B------:R-:W-:-:S04]  /*0db0*/  FFMA R11, R4, R11, R4 ;  /* 0x0000000b040b7223 */ /* 0x000fc80000000004 */
[----:B------:R-:W-:-:S04]  /*0dc0*/  FFMA R4, R0, R11, RZ ;  /* 0x0000000b00047223 */ /* 0x000fc800000000ff */
[----:B------:R-:W-:-:S04]  /*0dd0*/  FFMA R8, -R25, R4, R0 ;  /* 0x0000000419087223 */ /* 0x000fc80000000100 */
[----:B------:R-:W-:Y:S01]  /*0de0*/  FFMA R4, R11, R8, R4 ;  /* 0x000000080b047223 */ /* 0x000fe20000000004 */
[----:B-1----:R-:W-:Y:S06]  /*0df0*/  @!P0 BRA `(.L_x_18) ;  /* 0x0000000000108947 */ /* 0x002fec0003800000 */
[----:B------:R-:W-:Y:S01]  /*0e00*/  IMAD.MOV.U32 R2, RZ, RZ, R25 ;  /* 0x000000ffff027224 */ /* 0x000fe200078e0019 */
[----:B------:R-:W-:-:S07]  /*0e10*/  MOV R24, 0xe30 ;  /* 0x00000e3000187802 */ /* 0x000fce0000000f00 */
[----:B------:R-:W-:Y:S05]  /*0e20*/  CALL.REL.NOINC `($__internal_0_$__cuda_sm3x_div_rn_noftz_f32_slowpath) ;  /* 0x0000002800487944 */ /* 0x000fea0003c00000 */
[----:B------:R-:W-:-:S07]  /*0e30*/  MOV R4, R0 ;  /* 0x0000000000047202 */ /* 0x000fce0000000f00 */
.L_x_18:
[----:B------:R-:W-:Y:S05]  /*0e40*/  BSYNC.RECONVERGENT B5 ;  /* 0x0000000000057941 */ /* 0x000fea0003800200 */
.L_x_17:
[----:B------:R-:W0:Y:S01]  /*0e50*/  LDC.64 R8, c[0x0][0x388] ;  /* 0x0000e200ff087b82 */ /* 0x000e220000000a00 */
[----:B------:R-:W-:Y:S02]  /*0e60*/  IMAD R13, R22, R6, R13 ;  /* 0x00000006160d7224 */ /* 0x000fe400078e020d */
[----:B------:R-:W-:Y:S01]  /*0e70*/  FADD.SAT R0, RZ, R4 ;  /* 0x00000004ff007221 */ /* 0x000fe20000002000 */
[----:B------:R-:W-:-:S04]  /*0e80*/  FADD.SAT R4, -R4, 1 ;  /* 0x3f80000004047421 */ /* 0x000fc80000002100 */
[----:B------:R-:W-:Y:S01]  /*0e90*/  FMUL R11, R5, R4 ;  /* 0x00000004050b7220 */ /* 0x000fe20000400000 */
[----:B------:R-:W1:Y:S01]  /*0ea0*/  LDC.64 R2, c[0x0][0x390] ;  /* 0x0000e400ff027b82 */ /* 0x000e620000000a00 */
[----:B0-----:R-:W-:-:S04]  /*0eb0*/  IMAD.WIDE R8, R13, 0x4, R8 ;  /* 0x000000040d087825 */ /* 0x001fc800078e0208 */
[C---:B------:R-:W-:Y:S01]  /*0ec0*/  FMUL R13, R5.reuse, R7 ;  /* 0x00000007050d7220 */ /* 0x040fe20000400000 */
[----:B------:R-:W-:Y:S01]  /*0ed0*/  FMUL R7, R5, R0 ;  /* 0x0000000005077220 */ /* 0x000fe20000400000 */
[----:B------:R-:W-:-:S04]  /*0ee0*/  IMAD.WIDE R4, R22, 0x4, R8 ;  /* 0x0000000416047825 */ /* 0x000fc800078e0208 */
[----:B------:R0:W-:Y:S01]  /*0ef0*/  REDG.E.ADD.F32.FTZ.RN.STRONG.GPU desc[UR6][R8.64], R7 ;  /* 0x00000007080079a6 */ /* 0x0001e2000c12f306 */
[----:B-1----:R-:W-:-:S03]  /*0f00*/  IMAD.WIDE R2, R12, 0x4, R2 ;  /* 0x000000040c027825 */ /* 0x002fc600078e0202 */
[----:B------:R0:W-:Y:S04]  /*0f10*/  REDG.E.ADD.F32.FTZ.RN.STRONG.GPU desc[UR6][R4.64], R11 ;  /* 0x0000000b040079a6 */ /* 0x0001e8000c12f306 */
[----:B------:R0:W-:Y:S01]  /*0f20*/  REDG.E.ADD.F32.FTZ.RN.STRONG.GPU desc[UR6][R2.64], R13 ;  /* 0x0000000d020079a6 */ /* 0x0001e2000c12f306 */
[----:B------:R-:W-:Y:S05]  /*0f30*/  BRA `(.L_x_5) ;  /* 0x0000000000187947 */ /* 0x000fea0003800000 */
.L_x_13:
[----:B------:R-:W0:Y:S01]  /*0f40*/  LDC.64 R2, c[0x0][0x390] ;  /* 0x0000e400ff027b82 */ /* 0x000e220000000a00 */
[----:B------:R-:W-:Y:S01]  /*0f50*/  FMUL R7, R5, R0 ;  /* 0x0000000005077220 */ /* 0x000fe20000400000 */
[----:B0-----:R-:W-:-:S05]  /*0f60*/  IMAD.WIDE R2, R12, 0x4, R2 ;  /* 0x000000040c027825 */ /* 0x001fca00078e0202 */
[----:B------:R1:W-:Y:S01]  /*0f70*/  REDG.E.ADD.F32.FTZ.RN.STRONG.GPU desc[UR6][R2.64], R7 ;  /* 0x00000007020079a6 */ /* 0x0003e2000c12f306 */
[----:B------:R-:W0:Y:S02]  /*0f80*/  F2F.F64.F32 R4, R5 ;  /* 0x0000000500047310 */ /* 0x000e240000201800 */
[----:B01----:R-:W-:-:S11]  /*0f90*/  DADD R16, R16, R4 ;  /* 0x0000000010107229 */ /* 0x003fd60000000004 */
.L_x_5:
[----:B------:R-:W-:Y:S05]  /*0fa0*/  BSYNC.RECONVERGENT B3 ;  /* 0x0000000000037941 */ /* 0x000fea0003800200 */
.L_x_4:
[----:B------:R-:W-:-:S05]  /*0fb0*/  IMAD.IADD R19, R20, 0x1, R19 ;  /* 0x0000000114137824 */ /* 0x000fca00078e0213 */
[----:B------:R-:W-:-:S13]  /*0fc0*/  ISETP.GE.AND P0, PT, R19, R21, PT ;  /* 0x000000151300720c */ /* 0x000fda0003f06270 */
[----:B------:R-:W-:Y:S05]  /*0fd0*/  @!P0 BRA `(.L_x_19) ;  /* 0xfffffff000788947 */ /* 0x000fea000383ffff */
[----:B------:R-:W-:Y:S05]  /*0fe0*/  BRA `(.L_x_1) ;  /* 0x0000002400b07947 */ /* 0x000fea0003800000 */
.L_x_3:
[-C--:B------:R-:W-:Y:S02]  /*0ff0*/  IABS R0, R22.reuse ;  /* 0x0000001600007213 */ /* 0x080fe40000000000 */
[----:B01----:R-:W-:Y:S02]  /*1000*/  MOV R2, RZ ;  /* 0x000000ff00027202 */ /* 0x003fe40000000f00 */
[----:B------:R-:W0:Y:S01]  /*1010*/  I2F.RP R4, R0 ;  /* 0x0000000000047306 */ /* 0x000e220000209400 */
[----:B------:R-:W-:Y:S02]  /*1020*/  IABS R6, R19 ;  /* 0x0000001300067213 */ /* 0x000fe40000000000 */
[----:B------:R-:W-:Y:S02]  /*1030*/  IABS R7, R22 ;  /* 0x0000001600077213 */ /* 0x000fe40000000000 */
[-C--:B------:R-:W-:Y:S02]  /*1040*/  IABS R8, R23.reuse ;  /* 0x0000001700087213 */ /* 0x080fe40000000000 */
[----:B------:R-:W-:-:S04]  /*1050*/  IABS R11, R23 ;  /* 0x00000017000b7213 */ /* 0x000fc80000000000 */
[----:B------:R-:W-:Y:S01]  /*1060*/  IADD3 R12, PT, PT, RZ, -R11, RZ ;  /* 0x8000000bff0c7210 */ /* 0x000fe20007ffe0ff */
[----:B0-----:R-:W0:Y:S02]  /*1070*/  MUFU.RCP R4, R4 ;  /* 0x0000000400047308 */ /* 0x001e240000001000 */
[----:B0-----:R-:W-:-:S06]  /*1080*/  IADD3 R3, PT, PT, R4, 0xffffffe, RZ ;  /* 0x0ffffffe04037810 */ /* 0x001fcc0007ffe0ff */
[----:B------:R-:W0:Y:S02]  /*1090*/  F2I.FTZ.U32.TRUNC.NTZ R3, R3 ;  /* 0x0000000300037305 */ /* 0x000e24000021f000 */
[----:B0-----:R-:W-:-:S04]  /*10a0*/  IMAD.MOV R5, RZ, RZ, -R3 ;  /* 0x000000ffff057224 */ /* 0x001fc800078e0a03 */
[----:B------:R-:W-:-:S04]  /*10b0*/  IMAD R5, R5, R0, RZ ;  /* 0x0000000005057224 */ /* 0x000fc800078e02ff */
[----:B------:R-:W-:Y:S01]  /*10c0*/  IMAD.HI.U32 R5, R3, R5, R2 ;  /* 0x0000000503057227 */ /* 0x000fe200078e0002 */
[----:B------:R-:W-:-:S03]  /*10d0*/  IADD3 R3, PT, PT, RZ, -R7, RZ ;  /* 0x80000007ff037210 */ /* 0x000fc60007ffe0ff */
[----:B------:R-:W-:Y:S02]  /*10e0*/  IMAD.MOV.U32 R2, RZ, RZ, R6 ;  /* 0x000000ffff027224 */ /* 0x000fe400078e0006 */
[----:B------:R-:W-:Y:S02]  /*10f0*/  IMAD.MOV.U32 R6, RZ, RZ, R8 ;  /* 0x000000ffff067224 */ /* 0x000fe400078e0008 */
[----:B------:R-:W-:Y:S02]  /*1100*/  IMAD.HI.U32 R5, R5, R2, RZ ;  /* 0x0000000205057227 */ /* 0x000fe400078e00ff */
[----:B------:R-:W0:Y:S02]  /*1110*/  I2F.RP R4, R6 ;  /* 0x0000000600047306 */ /* 0x000e240000209400 */
[----:B------:R-:W-:-:S05]  /*1120*/  IMAD R3, R5, R3, R2 ;  /* 0x0000000305037224 */ /* 0x000fca00078e0202 */
[----:B------:R-:W-:Y:S01]  /*1130*/  ISETP.GT.U32.AND P2, PT, R0, R3, PT ;  /* 0x000000030000720c */ /* 0x000fe20003f44070 */
[----:B0-----:R-:W0:-:S12]  /*1140*/  MUFU.RCP R4, R4 ;  /* 0x0000000400047308 */ /* 0x001e180000001000 */
[-C--:B------:R-:W-:Y:S02]  /*1150*/  @!P2 IADD3 R3, PT, PT, R3, -R0.reuse, RZ ;  /* 0x800000000303a210 */ /* 0x080fe40007ffe0ff */
[----:B------:R-:W-:Y:S02]  /*1160*/  @!P2 IADD3 R5, PT, PT, R5, 0x1, RZ ;  /* 0x000000010505a810 */ /* 0x000fe40007ffe0ff */
[----:B------:R-:W-:Y:S02]  /*1170*/  ISETP.GE.U32.AND P1, PT, R3, R0, PT ;  /* 0x000000000300720c */ /* 0x000fe40003f26070 */
[----:B------:R-:W-:Y:S02]  /*1180*/  LOP3.LUT R0, R19, R22, RZ, 0x3c, !PT ;  /* 0x0000001613007212 */ /* 0x000fe400078e3cff */
[----:B------:R-:W-:Y:S02]  /*1190*/  ISETP.NE.AND P2, PT, R22, RZ, PT ;  /* 0x000000ff1600720c */ /* 0x000fe40003f45270 */
[----:B------:R-:W-:-:S02]  /*11a0*/  ISETP.GE.AND P0, PT, R0, RZ, PT ;  /* 0x000000ff0000720c */ /* 0x000fc40003f06270 */
[----:B------:R-:W1:Y:S01]  /*11b0*/  LDC R0, c[0x0][0x3cc] ;  /* 0x0000f300ff007b82 */ /* 0x000e620000000800 */
[----:B0-----:R-:W-:-:S04]  /*11c0*/  VIADD R2, R4, 0xffffffe ;  /* 0x0ffffffe04027836 */ /* 0x001fc80000000000 */
[----:B------:R0:W2:Y:S01]  /*11d0*/  F2I.FTZ.U32.TRUNC.NTZ R3, R2 ;  /* 0x0000000200037305 */ /* 0x0000a2000021f000 */
[----:B------:R-:W-:-:S05]  /*11e0*/  @P1 VIADD R5, R5, 0x1 ;  /* 0x0000000105051836 */ /* 0x000fca0000000000 */
[----:B------:R-:W-:Y:S02]  /*11f0*/  @!P0 IADD3 R5, PT, PT, -R5, RZ, RZ ;  /* 0x000000ff05058210 */ /* 0x000fe40007ffe1ff */
[----:B------:R-:W-:Y:S01]  /*1200*/  @!P2 LOP3.LUT R5, RZ, R22, RZ, 0x33, !PT ;  /* 0x00000016ff05a212 */ /* 0x000fe200078e33ff */
[----:B0-----:R-:W-:Y:S01]  /*1210*/  IMAD.MOV.U32 R2, RZ, RZ, RZ ;  /* 0x000000ffff027224 */ /* 0x001fe200078e00ff */
[----:B------:R-:W-:-:S03]  /*1220*/  ISETP.NE.AND P2, PT, R23, RZ, PT ;  /* 0x000000ff1700720c */ /* 0x000fc60003f45270 */
[----:B------:R-:W-:Y:S02]  /*1230*/  IMAD R4, R22, R5, RZ ;  /* 0x0000000516047224 */ /* 0x000fe400078e02ff */
[----:B--2---:R-:W-:-:S03]  /*1240*/  IMAD.MOV R9, RZ, RZ, -R3 ;  /* 0x000000ffff097224 */ /* 0x004fc600078e0a03 */
[----:B------:R-:W-:Y:S01]  /*1250*/  IADD3 R13, PT, PT, -R4, R19, RZ ;  /* 0x00000013040d7210 */ /* 0x000fe20007ffe1ff */
[----:B------:R-:W-:Y:S01]  /*1260*/  IMAD R9, R9, R6, RZ ;  /* 0x0000000609097224 */ /* 0x000fe200078e02ff */
[----:B-1----:R-:W-:Y:S02]  /*1270*/  IABS R7, R0 ;  /* 0x0000000000077213 */ /* 0x002fe40000000000 */
[----:B------:R-:W-:Y:S01]  /*1280*/  IABS R10, R13 ;  /* 0x0000000d000a7213 */ /* 0x000fe20000000000 */
[----:B------:R-:W-:Y:S01]  /*1290*/  IMAD.HI.U32 R2, R3, R9, R2 ;  /* 0x0000000903027227 */ /* 0x000fe200078e0002 */
[----:B------:R-:W0:Y:S01]  /*12a0*/  I2F.RP R8, R7 ;  /* 0x0000000700087306 */ /* 0x000e220000209400 */
[----:B------:R-:W-:Y:S02]  /*12b0*/  ISETP.GE.AND P1, PT, R13, RZ, PT ;  /* 0x000000ff0d00720c */ /* 0x000fe40003f26270 */
[----:B------:R-:W-:-:S04]  /*12c0*/  IMAD.MOV.U32 R3, RZ, RZ, R10 ;  /* 0x000000ffff037224 */ /* 0x000fc800078e000a */
[----:B------:R-:W-:-:S04]  /*12d0*/  IMAD.HI.U32 R2, R2, R3, RZ ;  /* 0x0000000302027227 */ /* 0x000fc800078e00ff */
[----:B------:R-:W-:Y:S01]  /*12e0*/  IMAD R12, R2, R12, R3 ;  /* 0x0000000c020c7224 */ /* 0x000fe200078e0203 */
[----:B0-----:R-:W0:Y:S04]  /*12f0*/  MUFU.RCP R8, R8 ;  /* 0x0000000800087308 */ /* 0x001e280000001000 */
[----:B------:R-:W-:-:S13]  /*1300*/  ISETP.GT.U32.AND P0, PT, R6, R12, PT ;  /* 0x0000000c0600720c */ /* 0x000fda0003f04070 */
[----:B------:R-:W-:Y:S01]  /*1310*/  @!P0 IADD3 R12, PT, PT, R12, -R6, RZ ;  /* 0x800000060c0c8210 */ /* 0x000fe20007ffe0ff */
[----:B0-----:R-:W-:-:S03]  /*1320*/  VIADD R2, R8, 0xffffffe ;  /* 0x0ffffffe08027836 */ /* 0x001fc60000000000 */
[----:B------:R-:W-:Y:S01]  /*1330*/  ISETP.GT.U32.AND P0, PT, R6, R12, PT ;  /* 0x0000000c0600720c */ /* 0x000fe20003f04070 */
[----:B------:R0:W1:Y:S02]  /*1340*/  F2I.FTZ.U32.TRUNC.NTZ R3, R2 ;  /* 0x0000000200037305 */ /* 0x000064000021f000 */
[----:B0-----:R-:W-:-:S10]  /*1350*/  IMAD.MOV.U32 R2, RZ, RZ, RZ ;  /* 0x000000ffff027224 */ /* 0x001fd400078e00ff */
[----:B------:R-:W-:-:S04]  /*1360*/  @!P0 IADD3 R12, PT, PT, R12, -R6, RZ ;  /* 0x800000060c0c8210 */ /* 0x000fc80007ffe0ff */
[----:B------:R-:W-:Y:S01]  /*1370*/  @!P1 IADD3 R12, PT, PT, -R12, RZ, RZ ;  /* 0x000000ff0c0c9210 */ /* 0x000fe20007ffe1ff */
[--C-:B-1----:R-:W-:Y:S01]  /*1380*/  IMAD.MOV R6, RZ, RZ, -R3.reuse ;  /* 0x000000ffff067224 */ /* 0x102fe200078e0a03 */
[----:B------:R-:W-:Y:S02]  /*1390*/  @!P2 LOP3.LUT R12, RZ, R23, RZ, 0x33, !PT ;  /* 0x00000017ff0ca212 */ /* 0x000fe400078e33ff */
[----:B------:R-:W-:Y:S01]  /*13a0*/  ISETP.NE.AND P2, PT, R0, RZ, PT ;  /* 0x000000ff0000720c */ /* 0x000fe20003f45270 */
[----:B------:R-:W-:Y:S01]  /*13b0*/  IMAD R9, R6, R7, RZ ;  /* 0x0000000706097224 */ /* 0x000fe200078e02ff */
[-C--:B------:R-:W-:Y:S02]  /*13c0*/  IABS R6, R12.reuse ;  /* 0x0000000c00067213 */ /* 0x080fe40000000000 */
[----:B------:R-:W-:Y:S01]  /*13d0*/  ISETP.GE.AND P1, PT, R12, RZ, PT ;  /* 0x000000ff0c00720c */ /* 0x000fe20003f26270 */
[----:B------:R-:W-:Y:S01]  /*13e0*/  IMAD.HI.U32 R9, R3, R9, R2 ;  /* 0x0000000903097227 */ /* 0x000fe200078e0002 */
[----:B------:R-:W-:-:S05]  /*13f0*/  IADD3 R10, PT, PT, R13, -R12, RZ ;  /* 0x8000000c0d0a7210 */ /* 0x000fca0007ffe0ff */
[----:B------:R-:W-:-:S05]  /*1400*/  IMAD.HI.U32 R2, R9, R6, RZ ;  /* 0x0000000609027227 */ /* 0x000fca00078e00ff */
[----:B------:R-:W-:-:S05]  /*1410*/  IADD3 R2, PT, PT, -R2, RZ, RZ ;  /* 0x000000ff02027210 */ /* 0x000fca0007ffe1ff */
[C---:B------:R-:W-:Y:S02]  /*1420*/  IMAD R11, R7.reuse, R2, R6 ;  /* 0x00000002070b7224 */ /* 0x040fe400078e0206 */
[----:B------:R-:W0:Y:S03]  /*1430*/  LDC.64 R2, c[0x0][0x380] ;  /* 0x0000e000ff027b82 */ /* 0x000e260000000a00 */
[----:B------:R-:W-:-:S13]  /*1440*/  ISETP.GT.U32.AND P0, PT, R7, R11, PT ;  /* 0x0000000b0700720c */ /* 0x000fda0003f04070 */
[----:B------:R-:W-:-:S05]  /*1450*/  @!P0 IMAD.IADD R11, R11, 0x1, -R7 ;  /* 0x000000010b0b8824 */ /* 0x000fca00078e0a07 */
[----:B------:R-:W-:-:S13]  /*1460*/  ISETP.GT.U32.AND P0, PT, R7, R11, PT ;  /* 0x0000000b0700720c */ /* 0x000fda0003f04070 */
[----:B------:R-:W-:-:S05]  /*1470*/  @!P0 IADD3 R11, PT, PT, R11, -R7, RZ ;  /* 0x800000070b0b8210 */ /* 0x000fca0007ffe0ff */
[----:B------:R-:W-:Y:S01]  /*1480*/  @!P1 IMAD.MOV R11, RZ, RZ, -R11 ;  /* 0x000000ffff0b9224 */ /* 0x000fe200078e0a0b */
[----:B------:R-:W-:-:S04]  /*1490*/  @!P2 LOP3.LUT R11, RZ, R0, RZ, 0x33, !PT ;  /* 0x00000000ff0ba212 */ /* 0x000fc800078e33ff */
[----:B------:R-:W-:Y:S01]  /*14a0*/  IADD3 R4, PT, PT, R10, R11, R4 ;  /* 0x0000000b0a047210 */ /* 0x000fe20007ffe004 */
[----:B------:R-:W-:-:S05]  /*14b0*/  IMAD.IADD R9, R12, 0x1, -R11 ;  /* 0x000000010c097824 */ /* 0x000fca00078e0a0b */
[----:B------:R-:W-:-:S05]  /*14c0*/  IADD3 R7, PT, PT, R9, R4, RZ ;  /* 0x0000000409077210 */ /* 0x000fca0007ffe0ff */
        /* <DEDUP_REMOVED lines=11> */
[----:B------:R-:W-:Y:S01]  /*1580*/  IMAD.MOV.U32 R25, RZ, RZ, RZ ;  /* 0x000000ffff197224 */ /* 0x000fe200078e00ff */
[----:B-1----:R-:W-:-:S07]  /*1590*/  IADD3 R0, PT, PT, R6, -0x2, RZ ;  /* 0xfffffffe06007810 */ /* 0x002fce0007ffe0ff */
.L_x_23:
[----:B0-----:R-:W0:Y:S01]  /*15a0*/  LDC.64 R2, c[0x0][0x3a8] ;  /* 0x0000ea00ff027b82 */ /* 0x001e220000000a00 */
[----:B------:R-:W-:-:S05]  /*15b0*/  IMAD.IADD R4, R25, 0x1, R0 ;  /* 0x0000000119047824 */ /* 0x000fca00078e0200 */
[----:B------:R-:W-:-:S05]  /*15c0*/  SHF.R.U32.HI R27, RZ, 0x1, R4 ;  /* 0x00000001ff1b7819 */ /* 0x000fca0000011604 */
[----:B0-----:R-:W-:-:S06]  /*15d0*/  IMAD.WIDE.U32 R4, R27, 0x4, R2 ;  /* 0x000000041b047825 */ /* 0x001fcc00078e0002 */
[----:B------:R-:W2:Y:S02]  /*15e0*/  LDG.E.CONSTANT R4, desc[UR6][R4.64+0x4] ;  /* 0x0000040604047981 */ /* 0x000ea4000c1e9900 */
[----:B--2--5:R-:W-:-:S04]  /*15f0*/  FSETP.GEU.AND P0, PT, R7, R4, PT ;  /* 0x000000040700720b */ /* 0x024fc80003f0e000 */
[----:B------:R-:W-:-:S09]  /*1600*/  SEL R0, R27, R0, !P0 ;  /* 0x000000001b007207 */ /* 0x000fd20004000000 */
[----:B------:R-:W-:-:S04]  /*1610*/  @P0 IADD3 R25, PT, PT, R27, 0x1, RZ ;  /* 0x000000011b190810 */ /* 0x000fc80007ffe0ff */
[----:B------:R-:W-:-:S13]  /*1620*/  ISETP.GE.AND P0, PT, R25, R0, PT ;  /* 0x000000001900720c */ /* 0x000fda0003f06270 */
[----:B------:R-:W-:Y:S05]  /*1630*/  @!P0 BRA `(.L_x_23) ;  /* 0xfffffffc00d88947 */ /* 0x000fea000383ffff */
[----:B------:R-:W-:Y:S05]  /*1640*/  BSYNC.RECONVERGENT B1 ;  /* 0x0000000000017941 */ /* 0x000fea0003800200 */
.L_x_22:
[----:B------:R-:W-:Y:S02]  /*1650*/  VIADD R6, R6, 0xffffffff ;  /* 0xffffffff06067836 */ /* 0x000fe40000000000 */
        /* <DEDUP_REMOVED lines=22> */
[----:B------:R-:W-:Y:S02]  /*17c0*/  MOV R2, R29 ;  /* 0x0000001d00027202 */ /* 0x000fe40000000f00 */
[----:B------:R-:W-:-:S07]  /*17d0*/  MOV R24, 0x17f0 ;  /* 0x000017f000187802 */ /* 0x000fce0000000f00 */
[----:B-----5:R-:W-:Y:S05]  /*17e0*/  CALL.REL.NOINC `($__internal_0_$__cuda_sm3x_div_rn_noftz_f32_slowpath) ;  /* 0x0000001c00d87944 */ /* 0x020fea0003c00000 */
[----:B------:R-:W-:-:S07]  /*17f0*/  IMAD.MOV.U32 R25, RZ, RZ, R0 ;  /* 0x000000ffff197224 */ /* 0x000fce00078e0000 */
.L_x_25:
[----:B------:R-:W-:Y:S05]  /*1800*/  BSYNC.RECONVERGENT B4 ;  /* 0x0000000000047941 */ /* 0x000fea0003800200 */
.L_x_24:
        /* <DEDUP_REMOVED lines=11> */
[----:B------:R-:W1:Y:S02]  /*18c0*/  F2F.F64.F32 R8, R8 ;  /* 0x0000000800087310 */ /* 0x000e640000201800 */
[----:B-1----:R-:W-:Y:S01]  /*18d0*/  DADD R16, R16, R8 ;  /* 0x0000000010107229 */ /* 0x002fe20000000008 */
[----:B0-----:R-:W-:Y:S10]  /*18e0*/  BRA `(.L_x_21) ;  /* 0x0000000400007947 */ /* 0x001ff40003800000 */
.L_x_26:
        /* <DEDUP_REMOVED lines=9> */
[----:B------:R-:W0:Y:S02]  /*1980*/  LDCU UR4, c[0x0][0x3c0] ;  /* 0x00007800ff0477ac */ /* 0x000e240008000800 */
[----:B0-----:R-:W-:-:S09]  /*1990*/  UISETP.NE.AND UP0, UPT, UR4, 0x2, UPT ;  /* 0x000000020400788c */ /* 0x001fd2000bf05270 */
[----:B------:R-:W-:Y:S05]  /*19a0*/  BRA.U !UP0, `(.L_x_30) ;  /* 0x0000000108347547 */ /* 0x000fea000b800000 */
.L_x_28:
[----:B------:R-:W-:Y:S05]  /*19b0*/  BSYNC.RELIABLE B4 ;  /* 0x0000000000047941 */ /* 0x000fea0003800100 */
.L_x_27:
[----:B------:R-:W0:Y:S01]  /*19c0*/  LDCU UR4, c[0x0][0x3c0] ;  /* 0x00007800ff0477ac */ /* 0x000e220008000800 */
[----:B------:R-:W1:Y:S01]  /*19d0*/  LDC.64 R6, c[0x0][0x388] ;  /* 0x0000e200ff067b82 */ /* 0x000e620000000a00 */
[----:B------:R-:W-:-:S07]  /*19e0*/  FMUL R5, R8, R5 ;  /* 0x0000000508057220 */ /* 0x000fce0000400000 */
[----:B------:R-:W2:Y:S01]  /*19f0*/  LDC.64 R2, c[0x0][0x390] ;  /* 0x0000e400ff027b82 */ /* 0x000ea20000000a00 */
[----:B0-----:R-:W-:-:S06]  /*1a00*/  UIADD3 UR4, UPT, UPT, UR4, -0x1, URZ ;  /* 0xffffffff04047890 */ /* 0x001fcc000fffe0ff */
[----:B------:R-:W-:-:S05]  /*1a10*/  IMAD R11, R22, UR4, R11 ;  /* 0x00000004160b7c24 */ /* 0x000fca000f8e020b */
[----:B------:R-:W-:Y:S01]  /*1a20*/  IADD3 R11, PT, PT, R9, R11, R10 ;  /* 0x0000000b090b7210 */ /* 0x000fe20007ffe00a */
[----:B--2---:R-:W-:-:S04]  /*1a30*/  IMAD.WIDE R2, R12, 0x4, R2 ;  /* 0x000000040c027825 */ /* 0x004fc800078e0202 */
[----:B-1----:R-:W-:-:S05]  /*1a40*/  IMAD.WIDE R6, R11, 0x4, R6 ;  /* 0x000000040b067825 */ /* 0x002fca00078e0206 */
[----:B------:R1:W-:Y:S04]  /*1a50*/  REDG.E.ADD.F32.FTZ.RN.STRONG.GPU desc[UR6][R6.64], R8 ;  /* 0x00000008060079a6 */ /* 0x0003e8000c12f306 */
[----:B------:R1:W-:Y:S01]  /*1a60*/  REDG.E.ADD.F32.FTZ.RN.STRONG.GPU desc[UR6][R2.64], R5 ;  /* 0x00000005020079a6 */ /* 0x0003e2000c12f306 */
[----:B------:R-:W-:Y:S05]  /*1a70*/  BRA `(.L_x_21) ;  /* 0x00000000009c7947 */ /* 0x000fea0003800000 */
.L_x_30:
[----:B------:R-:W-:Y:S05]  /*1a80*/  BREAK.RELIABLE B4 ;  /* 0x0000000000047942 */ /* 0x000fea0003800100 */
        /* <DEDUP_REMOVED lines=13> */
[----:B------:R-:W-:Y:S02]  /*1b60*/  MOV R2, R7 ;  /* 0x0000000700027202 */ /* 0x000fe40000000f00 */
[----:B------:R-:W-:-:S07]  /*1b70*/  MOV R24, 0x1b90 ;  /* 0x00001b9000187802 */ /* 0x000fce0000000f00 */
[----:B------:R-:W-:Y:S05]  /*1b80*/  CALL.REL.NOINC `($__internal_0_$__cuda_sm3x_div_rn_noftz_f32_slowpath) ;  /* 0x0000001800f07944 */ /* 0x000fea0003c00000 */
[----:B------:R-:W-:-:S07]  /*1b90*/  IMAD.MOV.U32 R4, RZ, RZ, R0 ;  /* 0x000000ffff047224 */ /* 0x000fce00078e0000 */
.L_x_32:
[----:B------:R-:W-:Y:S05]  /*1ba0*/  BSYNC.RECONVERGENT B5 ;  /* 0x0000000000057941 */ /* 0x000fea0003800200 */
.L_x_31:
[----:B------:R-:W0:Y:S01]  /*1bb0*/  LDC.64 R6, c[0x0][0x388] ;  /* 0x0000e200ff067b82 */ /* 0x000e220000000a00 */
[----:B------:R-:W-:Y:S01]  /*1bc0*/  FADD.SAT R9, RZ, R4 ;  /* 0x00000004ff097221 */ /* 0x000fe20000002000 */
[----:B------:R-:W-:-:S03]  /*1bd0*/  FADD.SAT R11, -R4, 1 ;  /* 0x3f800000040b7421 */ /* 0x000fc60000002100 */
[C---:B------:R-:W-:Y:S01]  /*1be0*/  FMUL R9, R8.reuse, R9 ;  /* 0x0000000908097220 */ /* 0x040fe20000400000 */
[----:B------:R-:W-:Y:S02]  /*1bf0*/  FMUL R11, R8, R11 ;  /* 0x0000000b080b7220 */ /* 0x000fe40000400000 */
[----:B------:R-:W1:Y:S01]  /*1c00*/  LDC.64 R2, c[0x0][0x390] ;  /* 0x0000e400ff027b82 */ /* 0x000e620000000a00 */
[----:B0-----:R-:W-:-:S04]  /*1c10*/  IMAD.WIDE R6, R13, 0x4, R6 ;  /* 0x000000040d067825 */ /* 0x001fc800078e0206 */
[----:B------:R-:W-:Y:S01]  /*1c20*/  FMUL R13, R8, R5 ;  /* 0x00000005080d7220 */ /* 0x000fe20000400000 */
[----:B------:R0:W-:Y:S01]  /*1c30*/  REDG.E.ADD.F32.FTZ.RN.STRONG.GPU desc[UR6][R6.64], R9 ;  /* 0x00000009060079a6 */ /* 0x0001e2000c12f306 */
[----:B------:R-:W-:-:S04]  /*1c40*/  IMAD.WIDE R4, R22, 0x4, R6 ;  /* 0x0000000416047825 */ /* 0x000fc800078e0206 */
[----:B-1----:R-:W-:Y:S01]  /*1c50*/  IMAD.WIDE R2, R12, 0x4, R2 ;  /* 0x000000040c027825 */ /* 0x002fe200078e0202 */
[----:B------:R0:W-:Y:S04]  /*1c60*/  REDG.E.ADD.F32.FTZ.RN.STRONG.GPU desc[UR6][R4.64], R11 ;  /* 0x0000000b040079a6 */ /* 0x0001e8000c12f306 */
[----:B------:R0:W-:Y:S01]  /*1c70*/  REDG.E.ADD.F32.FTZ.RN.STRONG.GPU desc[UR6][R2.64], R13 ;  /* 0x0000000d020079a6 */ /* 0x0001e2000c12f306 */
[----:B------:R-:W-:Y:S05]  /*1c80*/  BRA `(.L_x_21) ;  /* 0x0000000000187947 */ /* 0x000fea0003800000 */
.L_x_29:
[----:B------:R-:W0:Y:S01]  /*1c90*/  LDC.64 R2, c[0x0][0x390] ;  /* 0x0000e400ff027b82 */ /* 0x000e220000000a00 */
[----:B------:R-:W-:Y:S01]  /*1ca0*/  FMUL R5, R8, R25 ;  /* 0x0000001908057220 */ /* 0x000fe20000400000 */
[----:B0-----:R-:W-:-:S05]  /*1cb0*/  IMAD.WIDE R2, R12, 0x4, R2 ;  /* 0x000000040c027825 */ /* 0x001fca00078e0202 */
[----:B------:R0:W-:Y:S01]  /*1cc0*/  REDG.E.ADD.F32.FTZ.RN.STRONG.GPU desc[UR6][R2.64], R5 ;  /* 0x00000005020079a6 */ /* 0x0001e2000c12f306 */
[----:B------:R-:W1:Y:S02]  /*1cd0*/  F2F.F64.F32 R8, R8 ;  /* 0x0000000800087310 */ /* 0x000e640000201800 */
[----:B01----:R-:W-:-:S11]  /*1ce0*/  DADD R16, R16, R8 ;  /* 0x0000000010107229 */ /* 0x003fd60000000008 */
.L_x_21:
[----:B------:R-:W-:Y:S05]  /*1cf0*/  BSYNC.RECONVERGENT B3 ;  /* 0x0000000000037941 */ /* 0x000fea0003800200 */
.L_x_20:
[----:B------:R-:W-:-:S04]  /*1d00*/  IADD3 R19, PT, PT, R20, R19, RZ ;  /* 0x0000001314137210 */ /* 0x000fc80007ffe0ff */
[----:B------:R-:W-:-:S13]  /*1d10*/  ISETP.GE.AND P0, PT, R19, R21, PT ;  /* 0x000000151300720c */ /* 0x000fda0003f06270 */
[----:B------:R-:W-:Y:S05]  /*1d20*/  @!P0 BRA `(.L_x_3) ;  /* 0xfffffff000b08947 */ /* 0x000fea000383ffff */
[----:B------:R-:W-:Y:S05]  /*1d30*/  BRA `(.L_x_1) ;  /* 0x00000018005c7947 */ /* 0x000fea0003800000 */
.L_x_2:
[----:B------:R-:W-:Y:S02]  /*1d40*/  ISETP.GT.AND P0, PT, R2, 0x2, PT ;  /* 0x000000020200780c */ /* 0x000fe40003f04270 */
[----:B------:R-:W-:-:S11]  /*1d50*/  CS2R R16, SRZ ;  /* 0x0000000000107805 */ /* 0x000fd6000001ff00 */
[----:B------:R-:W-:Y:S05]  /*1d60*/  @P0 BRA `(.L_x_33) ;  /* 0x0000000800fc0947 */ /* 0x000fea0003800000 */
.L_x_45:
[-C--:B------:R-:W-:Y:S01]  /*1d70*/  IABS R0, R22.reuse ;  /* 0x0000001600007213 */ /* 0x080fe20000000000 */
[----:B0-----:R-:W-:Y:S01]  /*1d80*/  IMAD.MOV.U32 R2, RZ, RZ, RZ ;  /* 0x000000ffff027224 */ /* 0x001fe200078e00ff */
[----:B-1----:R-:W-:Y:S02]  /*1d90*/  IABS R6, R19 ;  /* 0x0000001300067213 */ /* 0x002fe40000000000 */
[----:B------:R-:W0:Y:S01]  /*1da0*/  I2F.RP R4, R0 ;  /* 0x0000000000047306 */ /* 0x000e220000209400 */
[----:B------:R-:W-:Y:S02]  /*1db0*/  IABS R7, R22 ;  /* 0x0000001600077213 */ /* 0x000fe40000000000 */
[----:B------:R-:W-:-:S05]  /*1dc0*/  IABS R9, R23 ;  /* 0x0000001700097213 */ /* 0x000fca0000000000 */
[----:B------:R-:W-:Y:S01]  /*1dd0*/  IMAD.MOV R10, RZ, RZ, -R9 ;  /* 0x000000ffff0a7224 */ /* 0x000fe200078e0a09 */
[----:B0-----:R-:W0:Y:S02]  /*1de0*/  MUFU.RCP R4, R4 ;  /* 0x0000000400047308 */ /* 0x001e240000001000 */
[----:B0-----:R-:W-:-:S06]  /*1df0*/  VIADD R3, R4, 0xffffffe ;  /* 0x0ffffffe04037836 */ /* 0x001fcc0000000000 */
[----:B------:R-:W0:Y:S02]  /*1e00*/  F2I.FTZ.U32.TRUNC.NTZ R3, R3 ;  /* 0x0000000300037305 */ /* 0x000e24000021f000 */
[----:B0-----:R-:W-:-:S05]  /*1e10*/  IADD3 R5, PT, PT, RZ, -R3, RZ ;  /* 0x80000003ff057210 */ /* 0x001fca0007ffe0ff */
[----:B------:R-:W-:-:S04]  /*1e20*/  IMAD R5, R5, R0, RZ ;  /* 0x0000000005057224 */ /* 0x000fc800078e02ff */
[----:B------:R-:W-:Y:S01]  /*1e30*/  IMAD.HI.U32 R25, R3, R5, R2 ;  /* 0x0000000503197227 */ /* 0x000fe200078e0002 */
[----:B------:R-:W-:Y:S02]  /*1e40*/  MOV R2, R6 ;  /* 0x0000000600027202 */ /* 0x000fe40000000f00 */
[----:B------:R-:W-:Y:S01]  /*1e50*/  IABS R5, R23 ;  /* 0x0000001700057213 */ /* 0x000fe20000000000 */
[----:B------:R-:W-:Y:S02]  /*1e60*/  IMAD.MOV R3, RZ, RZ, -R7 ;  /* 0x000000ffff037224 */ /* 0x000fe400078e0a07 */
[----:B------:R-:W-:Y:S01]  /*1e70*/  IMAD.HI.U32 R25, R25, R2, RZ ;  /* 0x0000000219197227 */ /* 0x000fe200078e00ff */
[----:B------:R-:W0:Y:S03]  /*1e80*/  I2F.RP R4, R5 ;  /* 0x0000000500047306 */ /* 0x000e260000209400 */
        /* <DEDUP_REMOVED lines=8> */
[----:B------:R-:W-:Y:S01]  /*1f10*/  ISETP.GE.AND P0, PT, R0, RZ, PT ;  /* 0x000000ff0000720c */ /* 0x000fe20003f06270 */
[----:B0-----:R-:W-:Y:S01]  /*1f20*/  VIADD R2, R4, 0xffffffe ;  /* 0x0ffffffe04027836 */ /* 0x001fe20000000000 */
[----:B------:R-:W0:Y:S03]  /*1f30*/  LDC R0, c[0x0][0x3cc] ;  /* 0x0000f300ff007b82 */ /* 0x000e260000000800 */
[----:B------:R1:W2:Y:S02]  /*1f40*/  F2I.FTZ.U32.TRUNC.NTZ R3, R2 ;  /* 0x0000000200037305 */ /* 0x0002a4000021f000 */
[----:B------:R-:W-:-:S06]  /*1f50*/  @P1 VIADD R25, R25, 0x1 ;  /* 0x0000000119191836 */ /* 0x000fcc0000000000 */
[----:B------:R-:W-:Y:S01]  /*1f60*/  @!P0 IADD3 R25, PT, PT, -R25, RZ, RZ ;  /* 0x000000ff19198210 */ /* 0x000fe20007ffe1ff */
[----:B-1----:R-:W-:Y:S01]  /*1f70*/  HFMA2 R2, -RZ, RZ, 0, 0 ;  /* 0x00000000ff027431 */ /* 0x002fe200000001ff */
[----:B------:R-:W-:Y:S02]  /*1f80*/  @!P2 LOP3.LUT R25, RZ, R22, RZ, 0x33, !PT ;  /* 0x00000016ff19a212 */ /* 0x000fe400078e33ff */
[----:B------:R-:W-:Y:S01]  /*1f90*/  ISETP.NE.AND P2, PT, R23, RZ, PT ;  /* 0x000000ff1700720c */ /* 0x000fe20003f45270 */
[----:B--2---:R-:W-:Y:S02]  /*1fa0*/  IMAD.MOV R6, RZ, RZ, -R3 ;  /* 0x000000ffff067224 */ /* 0x004fe400078e0a03 */
[----:B------:R-:W-:Y:S02]  /*1fb0*/  IMAD R4, R22, R25, RZ ;  /* 0x0000001916047224 */ /* 0x000fe400078e02ff */
[----:B------:R-:W-:Y:S01]  /*1fc0*/  IMAD R7, R6, R5, RZ ;  /* 0x0000000506077224 */ /* 0x000fe200078e02ff */
[----:B0-----:R-:W-:-:S02]  /*1fd0*/  IABS R8, R0 ;  /* 0x0000000000087213 */ /* 0x001fc40000000000 */
[----:B------:R-:W-:Y:S01]  /*1fe0*/  IADD3 R11, PT, PT, -R4, R19, RZ ;  /* 0x00000013040b7210 */ /* 0x000fe20007ffe1ff */
[----:B------:R-:W-:-:S03]  /*1ff0*/  IMAD.HI.U32 R2, R3, R7, R2 ;  /* 0x0000000703027227 */ /* 0x000fc600078e0002 */
[----:B------:R-:W-:Y:S01]  /*2000*/  ISETP.GE.AND P1, PT, R11, RZ, PT ;  /* 0x000000ff0b00720c */ /* 0x000fe20003f26270 */
[----:B------:R-:W-:Y:S01]  /*2010*/  IMAD.MOV.U32 R6, RZ, RZ, R8 ;  /* 0x000000ffff067224 */ /* 0x000fe200078e0008 */
[----:B------:R-:W-:-:S03]  /*2020*/  IABS R8, R11 ;  /* 0x0000000b00087213 */ /* 0x000fc60000000000 */
[----:B------:R-:W0:Y:S01]  /*2030*/  I2F.RP R7, R6 ;  /* 0x0000000600077306 */ /* 0x000e220000209400 */
[----:B------:R-:W-:-:S05]  /*2040*/  MOV R3, R8 ;  /* 0x0000000800037202 */ /* 0x000fca0000000f00 */
[----:B------:R-:W-:-:S04]  /*2050*/  IMAD.HI.U32 R2, R2, R3, RZ ;  /* 0x0000000302027227 */ /* 0x000fc800078e00ff */
[----:B------:R-:W-:Y:S01]  /*2060*/  IMAD R10, R2, R10, R3 ;  /* 0x0000000a020a7224 */ /* 0x000fe200078e0203 */
[----:B0-----:R-:W0:Y:S04]  /*2070*/  MUFU.RCP R7, R7 ;  /* 0x0000000700077308 */ /* 0x001e280000001000 */
[----:B------:R-:W-:-:S13]  /*2080*/  ISETP.GT.U32.AND P0, PT, R5, R10, PT ;  /* 0x0000000a0500720c */ /* 0x000fda0003f04070 */
[----:B------:R-:W-:Y:S01]  /*2090*/  @!P0 IMAD.IADD R10, R10, 0x1, -R5 ;  /* 0x000000010a0a8824 */ /* 0x000fe200078e0a05 */
[----:B0-----:R-:W-:-:S04]  /*20a0*/  IADD3 R2, PT, PT, R7, 0xffffffe, RZ ;  /* 0x0ffffffe07027810 */ /* 0x001fc80007ffe0ff */
[----:B------:R-:W-:Y:S01]  /*20b0*/  ISETP.GT.U32.AND P0, PT, R5, R10, PT ;  /* 0x0000000a0500720c */ /* 0x000fe20003f04070 */
[----:B------:R0:W1:Y:S02]  /*20c0*/  F2I.FTZ.U32.TRUNC.NTZ R3, R2 ;  /* 0x0000000200037305 */ /* 0x000064000021f000 */
[----:B0-----:R-:W-:-:S10]  /*20d0*/  HFMA2 R2, -RZ, RZ, 0, 0 ;  /* 0x00000000ff027431 */ /* 0x001fd400000001ff */
[----:B------:R-:W-:Y:S01]  /*20e0*/  @!P0 IMAD.IADD R10, R10, 0x1, -R5 ;  /* 0x000000010a0a8824 */ /* 0x000fe200078e0a05 */
[----:B-1----:R-:W-:-:S03]  /*20f0*/  IADD3 R5, PT, PT, RZ, -R3, RZ ;  /* 0x80000003ff057210 */ /* 0x002fc60007ffe0ff */
[----:B------:R-:W-:Y:S01]  /*2100*/  @!P1 IMAD.MOV R10, RZ, RZ, -R10 ;  /* 0x000000ffff0a9224 */ /* 0x000fe200078e0a0a */
[----:B------:R-:W-:Y:S02]  /*2110*/  @!P2 LOP3.LUT R10, RZ, R23, RZ, 0x33, !PT ;  /* 0x00000017ff0aa212 */ /* 0x000fe400078e33ff */
[----:B------:R-:W-:Y:S01]  /*2120*/  ISETP.NE.AND P2, PT, R0, RZ, PT ;  /* 0x000000ff0000720c */ /* 0x000fe20003f45270 */
[----:B------:R-:W-:Y:S01]  /*2130*/  IMAD R5, R5, R6, RZ ;  /* 0x0000000605057224 */ /* 0x000fe200078e02ff */
[-C--:B------:R-:W-:Y:S02]  /*2140*/  IABS R9, R10.reuse ;  /* 0x0000000a00097213 */ /* 0x080fe40000000000 */
[----:B------:R-:W-:Y:S01]  /*2150*/  ISETP.GE.AND P1, PT, R10, RZ, PT ;  /* 0x000000ff0a00720c */ /* 0x000fe20003f26270 */
[----:B------:R-:W-:Y:S01]  /*2160*/  IMAD.HI.U32 R2, R3, R5, R2 ;  /* 0x0000000503027227 */ /* 0x000fe200078e0002 */
[----:B------:R-:W-:-:S05]  /*2170*/  IADD3 R8, PT, PT, R11, -R10, RZ ;  /* 0x8000000a0b087210 */ /* 0x000fca0007ffe0ff */
[----:B------:R-:W-:-:S04]  /*2180*/  IMAD.HI.U32 R2, R2, R9, RZ ;  /* 0x0000000902027227 */ /* 0x000fc800078e00ff */
[----:B------:R-:W-:-:S04]  /*2190*/  IMAD.MOV R2, RZ, RZ, -R2 ;  /* 0x000000ffff027224 */ /* 0x000fc800078e0a02 */
[C---:B------:R-:W-:Y:S02]  /*21a0*/  IMAD R9, R6.reuse, R2, R9 ;  /* 0x0000000206097224 */ /* 0x040fe400078e0209 */
[----:B------:R-:W0:Y:S03]  /*21b0*/  LDC.64 R2, c[0x0][0x380] ;  /* 0x0000e000ff027b82 */ /* 0x000e260000000a00 */
[----:B------:R-:W-:-:S13]  /*21c0*/  ISETP.GT.U32.AND P0, PT, R6, R9, PT ;  /* 0x000000090600720c */ /* 0x000fda0003f04070 */
[----:B------:R-:W-:-:S04]  /*21d0*/  @!P0 IADD3 R9, PT, PT, R9, -R6, RZ ;  /* 0x8000000609098210 */ /* 0x000fc80007ffe0ff */
[----:B------:R-:W-:-:S13]  /*21e0*/  ISETP.GT.U32.AND P0, PT, R6, R9, PT ;  /* 0x000000090600720c */ /* 0x000fda0003f04070 */
[----:B------:R-:W-:-:S05]  /*21f0*/  @!P0 IMAD.IADD R9, R9, 0x1, -R6 ;  /* 0x0000000109098824 */ /* 0x000fca00078e0a06 */
[----:B------:R-:W-:Y:S02]  /*2200*/  @!P1 IADD3 R9, PT, PT, -R9, RZ, RZ ;  /* 0x000000ff09099210 */ /* 0x000fe40007ffe1ff */
        /* <DEDUP_REMOVED lines=10> */
[----:B------:R-:W0:Y:S08]  /*22b0*/  LDC R24, c[0x0][0x3d0] ;  /* 0x0000f400ff187b82 */ /* 0x000e300000000800 */
[----:B------:R-:W0:Y:S08]  /*22c0*/  LDC.64 R2, c[0x0][0x3a8] ;  /* 0x0000ea00ff027b82 */ /* 0x000e300000000a00 */
[----:B------:R-:W1:Y:S08]  /*22d0*/  LDC.64 R12, c[0x0][0x3a8] ;  /* 0x0000ea00ff0c7b82 */ /* 0x000e700000000a00 */
[----:B------:R-:W2:Y:S01]  /*22e0*/  LDC.64 R4, c[0x0][0x3b0] ;  /* 0x0000ec00ff047b82 */ /* 0x000ea20000000a00 */
[----:B0-----:R-:W-:-:S05]  /*22f0*/  IMAD.WIDE R2, R24, 0x4, R2 ;  /* 0x0000000418027825 */ /* 0x001fca00078e0202 */
[----:B------:R-:W3:Y:S04]  /*2300*/  LDG.E.CONSTANT R18, desc[UR6][R2.64+-0x4] ;  /* 0xfffffc0602127981 */ /* 0x000ee8000c1e9900 */
[----:B-1----:R0:W3:Y:S01]  /*2310*/  LDG.E.CONSTANT R0, desc[UR6][R12.64] ;  /* 0x000000060c007981 */ /* 0x0020e2000c1e9900 */
[----:B--2---:R-:W-:Y:S01]  /*2320*/  IMAD.WIDE R4, R25, 0x4, R4 ;  /* 0x0000000419047825 */ /* 0x004fe200078e0204 */
[----:B0-----:R-:W0:Y:S05]  /*2330*/  LDC.64 R12, c[0x0][0x3a0] ;  /* 0x0000e800ff0c7b82 */ /* 0x001e2a0000000a00 */
[----:B------:R-:W2:Y:S03]  /*2340*/  LDG.E.CONSTANT R5, desc[UR6][R4.64] ;  /* 0x0000000604057981 */ /* 0x000ea6000c1e9900 */
[----:B------:R-:W1:Y:S01]  /*2350*/  LDC.64 R2, c[0x0][0x3a0] ;  /* 0x0000e800ff027b82 */ /* 0x000e620000000a00 */
[----:B0-----:R-:W-:-:S06]  /*2360*/  IMAD.WIDE R12, R24, 0x4, R12 ;  /* 0x00000004180c7825 */ /* 0x001fcc00078e020c */
[----:B------:R0:W5:Y:S04]  /*2370*/  LDG.E.CONSTANT R12, desc[UR6][R12.64+-0x4] ;  /* 0xfffffc060c0c7981 */ /* 0x000168000c1e9900 */
[----:B-1----:R0:W5:Y:S01]  /*2380*/  LDG.E.CONSTANT R13, desc[UR6][R2.64] ;  /* 0x00000006020d7981 */ /* 0x002162000c1e9900 */
[----:B------:R-:W-:Y:S01]  /*2390*/  BSSY.RECONVERGENT B4, `(.L_x_36) ;  /* 0x0000010000047945 */ /* 0x000fe20003800200 */
[----:B---3--:R-:W-:-:S05]  /*23a0*/  FADD R18, -R0, R18 ;  /* 0x0000001200127221 */ /* 0x008fca0000000100 */
[----:B------:R-:W-:-:S04]  /*23b0*/  FMNMX R25, R18, 9.9999999600419720025e-13, !PT ;  /* 0x2b8cbccc12197809 */ /* 0x000fc80007800000 */
[----:B------:R-:W1:Y:S01]  /*23c0*/  MUFU.RCP R18, R25 ;  /* 0x0000001900127308 */ /* 0x000e620000001000 */
[----:B--2---:R-:W-:-:S07]  /*23d0*/  FADD R0, R5, -R0 ;  /* 0x8000000005007221 */ /* 0x004fce0000000000 */
        /* <DEDUP_REMOVED lines=11> */
.L_x_37:
[----:B------:R-:W-:Y:S05]  /*2490*/  BSYNC.RECONVERGENT B4 ;  /* 0x0000000000047941 */ /* 0x000fea0003800200 */
.L_x_36:
[----:B-----5:R-:W-:Y:S01]  /*24a0*/  FADD R12, -R13, R12 ;  /* 0x0000000c0d0c7221 */ /* 0x020fe20000000100 */
[----:B------:R-:W0:Y:S03]  /*24b0*/  LDC.64 R28, c[0x0][0x390] ;  /* 0x0000e400ff1c7b82 */ /* 0x000e260000000a00 */
[----:B------:R-:W-:-:S04]  /*24c0*/  FFMA R12, R12, R4, R13 ;  /* 0x000000040c0c7223 */ /* 0x000fc8000000000d */
[----:B------:R-:W-:-:S04]  /*24d0*/  FMUL R12, R12, UR8 ;  /* 0x000000080c0c7c20 */ /* 0x000fc80008400000 */
[----:B------:R-:W-:-:S05]  /*24e0*/  FADD R13, R5, -R12 ;  /* 0x8000000c050d7221 */ /* 0x000fca0000000000 */
[----:B------:R-:W-:-:S13]  /*24f0*/  FSETP.GTU.AND P0, PT, R13, UR9, PT ;  /* 0x000000090d007c0b */ /* 0x000fda000bf0c000 */
[----:B------:R-:W-:Y:S05]  /*2500*/  @P0 BRA `(.L_x_38) ;  /* 0x0000000000180947 */ /* 0x000fea0003800000 */
[----:B0-----:R-:W-:-:S04]  /*2510*/  IMAD.WIDE R10, R10, 0x4, R28 ;  /* 0x000000040a0a7825 */ /* 0x001fc800078e021c */
[----:B------:R-:W-:-:S05]  /*2520*/  FMUL R5, R6, R5 ;  /* 0x0000000506057220 */ /* 0x000fca0000400000 */
[----:B------:R0:W-:Y:S01]  /*2530*/  REDG.E.ADD.F32.FTZ.RN.STRONG.GPU desc[UR6][R10.64], R5 ;  /* 0x000000050a0079a6 */ /* 0x0001e2000c12f306 */
[----:B------:R-:W1:Y:S02]  /*2540*/  F2F.F64.F32 R6, R6 ;  /* 0x0000000600067310 */ /* 0x000e640000201800 */
[----:B-1----:R-:W-:Y:S01]  /*2550*/  DADD R16, R16, R6 ;  /* 0x0000000010107229 */ /* 0x002fe20000000006 */
[----:B0-----:R-:W-:Y:S10]  /*2560*/  BRA `(.L_x_35) ;  /* 0x0000000000e87947 */ /* 0x001ff40003800000 */
.L_x_38:
[----:B------:R-:W2:Y:S01]  /*2570*/  LDG.E.CONSTANT R0, desc[UR6][R14.64+-0x4] ;  /* 0xfffffc060e007981 */ /* 0x000ea2000c1e9900 */
[----:B------:R-:W1:Y:S01]  /*2580*/  LDC.64 R30, c[0x0][0x388] ;  /* 0x0000e200ff1e7b82 */ /* 0x000e620000000a00 */
[----:B------:R-:W-:Y:S01]  /*2590*/  BSSY.RELIABLE B4, `(.L_x_39) ;  /* 0x0000010000047945 */ /* 0x000fe20003800100 */
[----:B--2---:R-:W-:-:S13]  /*25a0*/  FSETP.GE.AND P0, PT, R13, R0, PT ;  /* 0x000000000d00720b */ /* 0x004fda0003f06000 */
[----:B-1----:R-:W-:Y:S05]  /*25b0*/  @P0 BRA `(.L_x_40) ;  /* 0x0000000000340947 */ /* 0x002fea0003800000 */
[----:B------:R-:W1:Y:S02]  /*25c0*/  LDC.64 R2, c[0x0][0x3b0] ;  /* 0x0000ec00ff027b82 */ /* 0x000e640000000a00 */
[----:B-1----:R-:W2:Y:S02]  /*25d0*/  LDG.E.CONSTANT R0, desc[UR6][R2.64] ;  /* 0x0000000602007981 */ /* 0x002ea4000c1e9900 */
[----:B--2---:R-:W-:-:S13]  /*25e0*/  FSETP.GEU.AND P0, PT, R13, R0, PT ;  /* 0x000000000d00720b */ /* 0x004fda0003f0e000 */
[----:B------:R-:W-:Y:S05]  /*25f0*/  @!P0 BREAK.RELIABLE B4 ;  /* 0x0000000000048942 */ /* 0x000fea0003800100 */
[----:B------:R-:W-:Y:S05]  /*2600*/  @P0 BRA `(.L_x_41) ;  /* 0x0000000000180947 */ /* 0x000fea0003800000 */
[----:B0-----:R-:W-:-:S04]  /*2610*/  IMAD.WIDE R10, R10, 0x4, R28 ;  /* 0x000000040a0a7825 */ /* 0x001fc800078e021c */
[----:B------:R-:W-:-:S05]  /*2620*/  FMUL R13, R6, R13 ;  /* 0x0000000d060d7220 */ /* 0x000fca0000400000 */
[----:B------:R2:W-:Y:S01]  /*2630*/  REDG.E.ADD.F32.FTZ.RN.STRONG.GPU desc[UR6][R10.64], R13 ;  /* 0x0000000d0a0079a6 */ /* 0x0005e2000c12f306 */
[----:B------:R-:W0:Y:S02]  /*2640*/  F2F.F64.F32 R6, R6 ;  /* 0x0000000600067310 */ /* 0x000e240000201800 */
[----:B0-----:R-:W-:Y:S01]  /*2650*/  DADD R16, R16, R6 ;  /* 0x0000000010107229 */ /* 0x001fe20000000006 */
[----:B--2---:R-:W-:Y:S10]  /*2660*/  BRA `(.L_x_35) ;  /* 0x0000000000a87947 */ /* 0x004ff40003800000 */
.L_x_41:
[----:B------:R-:W-:-:S09]  /*2670*/  UISETP.NE.AND UP0, UPT, UR10, 0x2, UPT ;  /* 0x000000020a00788c */ /* 0x000fd2000bf05270 */
[----:B------:R-:W-:Y:S05]  /*2680*/  BRA.U !UP0, `(.L_x_42) ;  /* 0x0000000108287547 */ /* 0x000fea000b800000 */
.L_x_40:
[----:B------:R-:W-:Y:S05]  /*2690*/  BSYNC.RELIABLE B4 ;  /* 0x0000000000047941 */ /* 0x000fea0003800100 */
.L_x_39:
[----:B------:R-:W-:Y:S01]  /*26a0*/  UIADD3 UR4, UPT, UPT, UR10, -0x1, URZ ;  /* 0xffffffff0a047890 */ /* 0x000fe2000fffe0ff */
[----:B0-----:R-:W-:-:S04]  /*26b0*/  IMAD.WIDE R10, R10, 0x4, R28 ;  /* 0x000000040a0a7825 */ /* 0x001fc800078e021c */
[----:B------:R-:W-:Y:S01]  /*26c0*/  FMUL R3, R6, R12 ;  /* 0x0000000c06037220 */ /* 0x000fe20000400000 */
[----:B------:R-:W-:-:S05]  /*26d0*/  IMAD R9, R22, UR4, R9 ;  /* 0x0000000416097c24 */ /* 0x000fca000f8e0209 */
[----:B------:R-:W-:-:S05]  /*26e0*/  IADD3 R9, PT, PT, R7, R9, R8 ;  /* 0x0000000907097210 */ /* 0x000fca0007ffe008 */
[----:B------:R-:W-:-:S05]  /*26f0*/  IMAD.WIDE R30, R9, 0x4, R30 ;  /* 0x00000004091e7825 */ /* 0x000fca00078e021e */
[----:B------:R1:W-:Y:S04]  /*2700*/  REDG.E.ADD.F32.FTZ.RN.STRONG.GPU desc[UR6][R30.64], R6 ;  /* 0x000000061e0079a6 */ /* 0x0003e8000c12f306 */
[----:B------:R1:W-:Y:S01]  /*2710*/  REDG.E.ADD.F32.FTZ.RN.STRONG.GPU desc[UR6][R10.64], R3 ;  /* 0x000000030a0079a6 */ /* 0x0003e2000c12f306 */
[----:B------:R-:W-:Y:S05]  /*2720*/  BRA `(.L_x_35) ;  /* 0x0000000000787947 */ /* 0x000fea0003800000 */
.L_x_42:
[----:B------:R-:W-:Y:S05]  /*2730*/  BREAK.RELIABLE B4 ;  /* 0x0000000000047942 */ /* 0x000fea0003800100 */
[----:B------:R-:W2:Y:S01]  /*2740*/  LDG.E.CONSTANT R2, desc[UR6][R2.64+0x4] ;  /* 0x0000040602027981 */ /* 0x000ea2000c1e9900 */
[----:B------:R-:W-:Y:S01]  /*2750*/  BSSY.RECONVERGENT B5, `(.L_x_43) ;  /* 0x0000010000057945 */ /* 0x000fe20003800200 */
[----:B--2---:R-:W-:Y:S01]  /*2760*/  FADD R0, -R0, R2 ;  /* 0x0000000200007221 */ /* 0x004fe20000000100 */
[----:B------:R-:W-:-:S04]  /*2770*/  FADD R13, R2, -R13 ;  /* 0x8000000d020d7221 */ /* 0x000fc80000000000 */
[----:B------:R-:W-:-:S04]  /*2780*/  FMNMX R8, R0, 9.9999999600419720025e-13, !PT ;  /* 0x2b8cbccc00087809 */ /* 0x000fc80007800000 */
[----:B------:R-:W1:Y:S08]  /*2790*/  MUFU.RCP R5, R8 ;  /* 0x0000000800057308 */ /* 0x000e700000001000 */
[----:B------:R-:W2:Y:S01]  /*27a0*/  FCHK P0, R13, R8 ;  /* 0x000000080d007302 */ /* 0x000ea20000000000 */
[----:B-1----:R-:W-:-:S04]  /*27b0*/  FFMA R0, -R8, R5, 1 ;  /* 0x3f80000008007423 */ /* 0x002fc80000000105 */
[----:B------:R-:W-:-:S04]  /*27c0*/  FFMA R0, R5, R0, R5 ;  /* 0x0000000005007223 */ /* 0x000fc80000000005 */
[----:B------:R-:W-:-:S04]  /*27d0*/  FFMA R5, R0, R13, RZ ;  /* 0x0000000d00057223 */ /* 0x000fc800000000ff */
[----:B------:R-:W-:-:S04]  /*27e0*/  FFMA R4, -R8, R5, R13 ;  /* 0x0000000508047223 */ /* 0x000fc8000000010d */
[----:B------:R-:W-:Y:S01]  /*27f0*/  FFMA R0, R0, R4, R5 ;  /* 0x0000000400007223 */ /* 0x000fe20000000005 */
[----:B--2---:R-:W-:Y:S06]  /*2800*/  @!P0 BRA `(.L_x_44) ;  /* 0x0000000000108947 */ /* 0x004fec0003800000 */
[----:B------:R-:W-:Y:S02]  /*2810*/  MOV R0, R13 ;  /* 0x0000000d00007202 */ /* 0x000fe40000000f00 */
[----:B------:R-:W-:Y:S02]  /*2820*/  MOV R2, R8 ;  /* 0x0000000800027202 */ /* 0x000fe40000000f00 */
[----:B------:R-:W-:-:S07]  /*2830*/  MOV R24, 0x2850 ;  /* 0x0000285000187802 */ /* 0x000fce0000000f00 */
[----:B0-----:R-:W-:Y:S05]  /*2840*/  CALL.REL.NOINC `($__internal_0_$__cuda_sm3x_div_rn_noftz_f32_slowpath) ;  /* 0x0000000c00c07944 */ /* 0x001fea0003c00000 */
.L_x_44:
[----:B------:R-:W-:Y:S05]  /*2850*/  BSYNC.RECONVERGENT B5 ;  /* 0x0000000000057941 */ /* 0x000fea0003800200 */
.L_x_43:
[----:B------:R-:W-:-:S04]  /*2860*/  IMAD.WIDE R30, R11, 0x4, R30 ;  /* 0x000000040b1e7825 */ /* 0x000fc800078e021e */
[----:B------:R-:W-:Y:S01]  /*2870*/  FADD.SAT R3, RZ, R0 ;  /* 0x00000000ff037221 */ /* 0x000fe20000002000 */
[----:B------:R-:W-:Y:S01]  /*2880*/  FADD.SAT R5, -R0, 1 ;  /* 0x3f80000000057421 */ /* 0x000fe20000002100 */
[----:B------:R-:W-:Y:S01]  /*2890*/  FMUL R9, R6, R12 ;  /* 0x0000000c06097220 */ /* 0x000fe20000400000 */
[----:B0-----:R-:W-:-:S04]  /*28a0*/  IMAD.WIDE R10, R10, 0x4, R28 ;  /* 0x000000040a0a7825 */ /* 0x001fc800078e021c */
[C---:B------:R-:W-:Y:S01]  /*28b0*/  FMUL R7, R6.reuse, R3 ;  /* 0x0000000306077220 */ /* 0x040fe20000400000 */
[----:B------:R-:W-:Y:S01]  /*28c0*/  FMUL R5, R6, R5 ;  /* 0x0000000506057220 */ /* 0x000fe20000400000 */
[----:B------:R-:W-:-:S03]  /*28d0*/  IMAD.WIDE R2, R22, 0x4, R30 ;  /* 0x0000000416027825 */ /* 0x000fc600078e021e */
[----:B------:R0:W-:Y:S04]  /*28e0*/  REDG.E.ADD.F32.FTZ.RN.STRONG.GPU desc[UR6][R30.64], R7 ;  /* 0x000000071e0079a6 */ /* 0x0001e8000c12f306 */
[----:B------:R0:W-:Y:S04]  /*28f0*/  REDG.E.ADD.F32.FTZ.RN.STRONG.GPU desc[UR6][R2.64], R5 ;  /* 0x00000005020079a6 */ /* 0x0001e8000c12f306 */
[----:B------:R0:W-:Y:S02]  /*2900*/  REDG.E.ADD.F32.FTZ.RN.STRONG.GPU desc[UR6][R10.64], R9 ;  /* 0x000000090a0079a6 */ /* 0x0001e4000c12f306 */
.L_x_35:
[----:B------:R-:W-:Y:S05]  /*2910*/  BSYNC.RECONVERGENT B3 ;  /* 0x0000000000037941 */ /* 0x000fea0003800200 */
.L_x_34:
[----:B------:R-:W-:-:S05]  /*2920*/  IMAD.IADD R19, R20, 0x1, R19 ;  /* 0x0000000114137824 */ /* 0x000fca00078e0213 */
[----:B------:R-:W-:-:S13]  /*2930*/  ISETP.GE.AND P0, PT, R19, R21, PT ;  /* 0x000000151300720c */ /* 0x000fda0003f06270 */
[----:B------:R-:W-:Y:S05]  /*2940*/  @!P0 BRA `(.L_x_45) ;  /* 0xfffffff400088947 */ /* 0x000fea000383ffff */
[----:B------:R-:W-:Y:S05]  /*2950*/  BRA `(.L_x_1) ;  /* 0x0000000c00547947 */ /* 0x000fea0003800000 */
.L_x_33:
[-C--:B------:R-:W-:Y:S02]  /*2960*/  IABS R0, R22.reuse ;  /* 0x0000001600007213 */ /* 0x080fe40000000000 */
[----:B--2---:R-:W-:Y:S02]  /*2970*/  IABS R6, R19 ;  /* 0x0000001300067213 */ /* 0x004fe40000000000 */
[----:B0-----:R-:W0:Y:S01]  /*2980*/  I2F.RP R4, R0 ;  /* 0x0000000000047306 */ /* 0x001e220000209400 */
[----:B------:R-:W-:Y:S02]  /*2990*/  IABS R7, R22 ;  /* 0x0000001600077213 */ /* 0x000fe40000000000 */
[----:B------:R-:W-:-:S05]  /*29a0*/  IABS R9, R23 ;  /* 0x0000001700097213 */ /* 0x000fca0000000000 */
[----:B------:R-:W-:Y:S01]  /*29b0*/  IMAD.MOV R12, RZ, RZ, -R9 ;  /* 0x000000ffff0c7224 */ /* 0x000fe200078e0a09 */
[----:B0-----:R-:W0:Y:S02]  /*29c0*/  MUFU.RCP R4, R4 ;  /* 0x0000000400047308 */ /* 0x001e240000001000 */
[----:B0-----:R-:W-:-:S06]  /*29d0*/  IADD3 R2, PT, PT, R4, 0xffffffe, RZ ;  /* 0x0ffffffe04027810 */ /* 0x001fcc0007ffe0ff */
[----:B------:R0:W1:Y:S02]  /*29e0*/  F2I.FTZ.U32.TRUNC.NTZ R3, R2 ;  /* 0x0000000200037305 */ /* 0x000064000021f000 */
[----:B0-----:R-:W-:Y:S01]  /*29f0*/  IMAD.MOV.U32 R2, RZ, RZ, RZ ;  /* 0x000000ffff027224 */ /* 0x001fe200078e00ff */
[----:B-1----:R-:W-:-:S05]  /*2a00*/  IADD3 R5, PT, PT, RZ, -R3, RZ ;  /* 0x80000003ff057210 */ /* 0x002fca0007ffe0ff */
[----:B------:R-:W-:-:S04]  /*2a10*/  IMAD R5, R5, R0, RZ ;  /* 0x0000000005057224 */ /* 0x000fc800078e02ff */
[----:B------:R-:W-:Y:S01]  /*2a20*/  IMAD.HI.U32 R26, R3, R5, R2 ;  /* 0x00000005031a7227 */ /* 0x000fe200078e0002 */
[----:B------:R-:W-:Y:S02]  /*2a30*/  MOV R3, R6 ;  /* 0x0000000600037202 */ /* 0x000fe40000000f00 */
[----:B------:R-:W-:Y:S02]  /*2a40*/  IADD3 R2, PT, PT, RZ, -R7, RZ ;  /* 0x80000007ff027210 */ /* 0x000fe40007ffe0ff */
[----:B------:R-:W-:Y:S01]  /*2a50*/  IABS R5, R23 ;  /* 0x0000001700057213 */ /* 0x000fe20000000000 */
[----:B------:R-:W-:-:S03]  /*2a60*/  IMAD.HI.U32 R26, R26, R3, RZ ;  /* 0x000000031a1a7227 */ /* 0x000fc600078e00ff */
[----:B------:R-:W0:Y:S01]  /*2a70*/  I2F.RP R4, R5 ;  /* 0x0000000500047306 */ /* 0x000e220000209400 */
[----:B------:R-:W-:-:S05]  /*2a80*/  IMAD R3, R26, R2, R3 ;  /* 0x000000021a037224 */ /* 0x000fca00078e0203 */
[----:B------:R-:W-:Y:S02]  /*2a90*/  ISETP.GT.U32.AND P2, PT, R0, R3, PT ;  /* 0x000000030000720c */ /* 0x000fe40003f44070 */
[----:B0-----:R-:W0:Y:S11]  /*2aa0*/  MUFU.RCP R4, R4 ;  /* 0x0000000400047308 */ /* 0x001e360000001000 */
[----:B------:R-:W-:Y:S01]  /*2ab0*/  @!P2 IMAD.IADD R3, R3, 0x1, -R0 ;  /* 0x000000010303a824 */ /* 0x000fe200078e0a00 */
[----:B------:R-:W-:-:S02]  /*2ac0*/  @!P2 IADD3 R26, PT, PT, R26, 0x1, RZ ;  /* 0x000000011a1aa810 */ /* 0x000fc40007ffe0ff */
[----:B------:R-:W-:Y:S02]  /*2ad0*/  ISETP.NE.AND P2, PT, R22, RZ, PT ;  /* 0x000000ff1600720c */ /* 0x000fe40003f45270 */
[----:B------:R-:W-:Y:S02]  /*2ae0*/  ISETP.GE.U32.AND P1, PT, R3, R0, PT ;  /* 0x000000000300720c */ /* 0x000fe40003f26070 */
[----:B------:R-:W-:-:S04]  /*2af0*/  LOP3.LUT R0, R19, R22, RZ, 0x3c, !PT ;  /* 0x0000001613007212 */ /* 0x000fc800078e3cff */
[----:B------:R-:W-:Y:S02]  /*2b00*/  ISETP.GE.AND P0, PT, R0, RZ, PT ;  /* 0x000000ff0000720c */ /* 0x000fe40003f06270 */
[----:B------:R-:W1:Y:S01]  /*2b10*/  LDC R0, c[0x0][0x3cc] ;  /* 0x0000f300ff007b82 */ /* 0x000e620000000800 */
[----:B0-----:R-:W-:-:S04]  /*2b20*/  IADD3 R2, PT, PT, R4, 0xffffffe, RZ ;  /* 0x0ffffffe04027810 */ /* 0x001fc80007ffe0ff */
[----:B------:R0:W2:Y:S01]  /*2b30*/  F2I.FTZ.U32.TRUNC.NTZ R3, R2 ;  /* 0x0000000200037305 */ /* 0x0000a2000021f000 */
[----:B------:R-:W-:-:S05]  /*2b40*/  @P1 VIADD R26, R26, 0x1 ;  /* 0x000000011a1a1836 */ /* 0x000fca0000000000 */
[----:B------:R-:W-:Y:S02]  /*2b50*/  @!P0 IADD3 R26, PT, PT, -R26, RZ, RZ ;  /* 0x000000ff1a1a8210 */ /* 0x000fe40007ffe1ff */
[----:B------:R-:W-:Y:S01]  /*2b60*/  @!P2 LOP3.LUT R26, RZ, R22, RZ, 0x33, !PT ;  /* 0x00000016ff1aa212 */ /* 0x000fe200078e33ff */
[----:B0-----:R-:W-:Y:S01]  /*2b70*/  HFMA2 R2, -RZ, RZ, 0, 0 ;  /* 0x00000000ff027431 */ /* 0x001fe200000001ff */
[----:B------:R-:W-:-:S03]  /*2b80*/  ISETP.NE.AND P2, PT, R23, RZ, PT ;  /* 0x000000ff1700720c */ /* 0x000fc60003f45270 */
[----:B------:R-:W-:Y:S01]  /*2b90*/  IMAD R4, R22, R26, RZ ;  /* 0x0000001a16047224 */ /* 0x000fe200078e02ff */
[----:B--2---:R-:W-:-:S03]  /*2ba0*/  IADD3 R6, PT, PT, RZ, -R3, RZ ;  /* 0x80000003ff067210 */ /* 0x004fc60007ffe0ff */
[----:B------:R-:W-:Y:S01]  /*2bb0*/  IMAD.IADD R13, R19, 0x1, -R4 ;  /* 0x00000001130d7824 */ /* 0x000fe200078e0a04 */
[----:B-1----:R-:W-:Y:S01]  /*2bc0*/  IABS R8, R0 ;  /* 0x0000000000087213 */ /* 0x002fe20000000000 */
[----:B------:R-:W-:-:S03]  /*2bd0*/  IMAD R7, R6, R5, RZ ;  /* 0x0000000506077224 */ /* 0x000fc600078e02ff */
[----:B------:R-:W-:Y:S02]  /*2be0*/  ISETP.GE.AND P1, PT, R13, RZ, PT ;  /* 0x000000ff0d00720c */ /* 0x000fe40003f26270 */
[----:B------:R-:W-:Y:S01]  /*2bf0*/  MOV R6, R8 ;  /* 0x0000000800067202 */ /* 0x000fe20000000f00 */
[----:B------:R-:W-:Y:S01]  /*2c00*/  IMAD.HI.U32 R2, R3, R7, R2 ;  /* 0x0000000703027227 */ /* 0x000fe200078e0002 */
[----:B------:R-:W-:Y:S02]  /*2c10*/  IABS R8, R13 ;  /* 0x0000000d00087213 */ /* 0x000fe40000000000 */
[----:B------:R-:W0:Y:S02]  /*2c20*/  I2F.RP R7, R6 ;  /* 0x0000000600077306 */ /* 0x000e240000209400 */
[----:B------:R-:W-:-:S05]  /*2c30*/  MOV R3, R8 ;  /* 0x0000000800037202 */ /* 0x000fca0000000f00 */
        /* <DEDUP_REMOVED lines=8> */
[----:B0-----:R-:W-:-:S10]  /*2cc0*/  HFMA2 R2, -RZ, RZ, 0, 0 ;  /* 0x00000000ff027431 */ /* 0x001fd400000001ff */
[----:B------:R-:W-:Y:S02]  /*2cd0*/  @!P0 IADD3 R12, PT, PT, R12, -R5, RZ ;  /* 0x800000050c0c8210 */ /* 0x000fe40007ffe0ff */
[----:B-1----:R-:W-:-:S03]  /*2ce0*/  IADD3 R5, PT, PT, RZ, -R3, RZ ;  /* 0x80000003ff057210 */ /* 0x002fc60007ffe0ff */
[----:B------:R-:W-:Y:S01]  /*2cf0*/  @!P1 IMAD.MOV R12, RZ, RZ, -R12 ;  /* 0x000000ffff0c9224 */ /* 0x000fe200078e0a0c */
[----:B------:R-:W-:Y:S02]  /*2d00*/  @!P2 LOP3.LUT R12, RZ, R23, RZ, 0x33, !PT ;  /* 0x00000017ff0ca212 */ /* 0x000fe400078e33ff */
[----:B------:R-:W-:Y:S01]  /*2d10*/  ISETP.NE.AND P2, PT, R0, RZ, PT ;  /* 0x000000ff0000720c */ /* 0x000fe20003f45270 */
[----:B------:R-:W-:Y:S01]  /*2d20*/  IMAD R5, R5, R6, RZ ;  /* 0x0000000605057224 */ /* 0x000fe200078e02ff */
[----:B------:R-:W-:Y:S01]  /*2d30*/  IABS R11, R12 ;  /* 0x0000000c000b7213 */ /* 0x000fe20000000000 */
[----:B------:R-:W-:Y:S01]  /*2d40*/  IMAD.IADD R10, R13, 0x1, -R12 ;  /* 0x000000010d0a7824 */ /* 0x000fe200078e0a0c */
[----:B------:R-:W-:Y:S01]  /*2d50*/  ISETP.GE.AND P1, PT, R12, RZ, PT ;  /* 0x000000ff0c00720c */ /* 0x000fe20003f26270 */
[----:B------:R-:W-:-:S06]  /*2d60*/  IMAD.HI.U32 R2, R3, R5, R2 ;  /* 0x0000000503027227 */ /* 0x000fcc00078e0002 */
[----:B------:R-:W-:-:S05]  /*2d70*/  IMAD.HI.U32 R2, R2, R11, RZ ;  /* 0x0000000b02027227 */ /* 0x000fca00078e00ff */
[----:B------:R-:W-:-:S05]  /*2d80*/  IADD3 R2, PT, PT, -R2, RZ, RZ ;  /* 0x000000ff02027210 */ /* 0x000fca0007ffe1ff */
[C---:B------:R-:W-:Y:S02]  /*2d90*/  IMAD R11, R6.reuse, R2, R11 ;  /* 0x00000002060b7224 */ /* 0x040fe400078e020b */
[----:B------:R-:W0:Y:S03]  /*2da0*/  LDC.64 R2, c[0x0][0x380] ;  /* 0x0000e000ff027b82 */ /* 0x000e260000000a00 */
[----:B------:R-:W-:-:S13]  /*2db0*/  ISETP.GT.U32.AND P0, PT, R6, R11, PT ;  /* 0x0000000b0600720c */ /* 0x000fda0003f04070 */
[----:B------:R-:W-:-:S05]  /*2dc0*/  @!P0 IMAD.IADD R11, R11, 0x1, -R6 ;  /* 0x000000010b0b8824 */ /* 0x000fca00078e0a06 */
[----:B------:R-:W-:-:S13]  /*2dd0*/  ISETP.GT.U32.AND P0, PT, R6, R11, PT ;  /* 0x0000000b0600720c */ /* 0x000fda0003f04070 */
[----:B------:R-:W-:-:S04]  /*2de0*/  @!P0 IADD3 R11, PT, PT, R11, -R6, RZ ;  /* 0x800000060b0b8210 */ /* 0x000fc80007ffe0ff */
[----:B------:R-:W-:Y:S02]  /*2df0*/  @!P1 IADD3 R11, PT, PT, -R11, RZ, RZ ;  /* 0x000000ff0b0b9210 */ /* 0x000fe40007ffe1ff */
[----:B------:R-:W-:-:S04]  /*2e00*/  @!P2 LOP3.LUT R11, RZ, R0, RZ, 0x33, !PT ;  /* 0x00000000ff0ba212 */ /* 0x000fc800078e33ff */
[-C--:B------:R-:W-:Y:S02]  /*2e10*/  IADD3 R4, PT, PT, R10, R11.reuse, R4 ;  /* 0x0000000b0a047210 */ /* 0x080fe40007ffe004 */
[----:B------:R-:W-:-:S04]  /*2e20*/  IADD3 R9, PT, PT, R12, -R11, RZ ;  /* 0x8000000b0c097210 */ /* 0x000fc80007ffe0ff */
        /* <DEDUP_REMOVED lines=18> */
[----:B0-----:R-:W-:-:S05]  /*2f50*/  IMAD.WIDE R4, R25, 0x4, R4 ;  /* 0x0000000419047825 */ /* 0x001fca00078e0204 */
[----:B------:R0:W5:Y:S04]  /*2f60*/  LDG.E.CONSTANT R6, desc[UR6][R4.64+-0x4] ;  /* 0xfffffc0604067981 */ /* 0x000168000c1e9900 */
[----:B-1----:R0:W5:Y:S01]  /*2f70*/  LDG.E.CONSTANT R5, desc[UR6][R2.64] ;  /* 0x0000000602057981 */ /* 0x002162000c1e9900 */
[----:B------:R-:W-:Y:S01]  /*2f80*/  BSSY.RECONVERGENT B4, `(.L_x_48) ;  /* 0x0000010000047945 */ /* 0x000fe20003800200 */
[----:B---3--:R-:W-:-:S05]  /*2f90*/  FADD R24, -R0, R24 ;  /* 0x0000001800187221 */ /* 0x008fca0000000100 */
[----:B------:R-:W-:-:S04]  /*2fa0*/  FMNMX R27, R24, 9.9999999600419720025e-13, !PT ;  /* 0x2b8cbccc181b7809 */ /* 0x000fc80007800000 */
[----:B------:R-:W1:Y:S01]  /*2fb0*/  MUFU.RCP R24, R27 ;  /* 0x0000001b00187308 */ /* 0x000e620000001000 */
[----:B--2---:R-:W-:-:S07]  /*2fc0*/  FADD R26, -R0, R7 ;  /* 0x00000007001a7221 */ /* 0x004fce0000000100 */
        /* <DEDUP_REMOVED lines=8> */
[----:B------:R-:W-:Y:S02]  /*3050*/  MOV R2, R27 ;  /* 0x0000001b00027202 */ /* 0x000fe40000000f00 */
[----:B------:R-:W-:-:S07]  /*3060*/  MOV R24, 0x3080 ;  /* 0x0000308000187802 */ /* 0x000fce0000000f00 */
[----:B-----5:R-:W-:Y:S05]  /*3070*/  CALL.REL.NOINC `($__internal_0_$__cuda_sm3x_div_rn_noftz_f32_slowpath) ;  /* 0x0000000400b47944 */ /* 0x020fea0003c00000 */
.L_x_49:
[----:B------:R-:W-:Y:S05]  /*3080*/  BSYNC.RECONVERGENT B4 ;  /* 0x0000000000047941 */ /* 0x000fea0003800200 */
.L_x_48:
        /* <DEDUP_REMOVED lines=14> */
.L_x_50:
        /* <DEDUP_REMOVED lines=10> */
[----:B------:R-:W-:Y:S01]  /*3210*/  HFMA2 R6, -RZ, RZ, 0, 0 ;  /* 0x00000000ff067431 */ /* 0x000fe200000001ff */
[----:B------:R-:W-:Y:S01]  /*3220*/  BSSY.RECONVERGENT B1, `(.L_x_54) ;  /* 0x000000d000017945 */ /* 0x000fe20003800200 */
[----:B0-----:R-:W-:-:S06]  /*3230*/  UIADD3 UR4, UPT, UPT, UR4, -0x2, URZ ;  /* 0xfffffffe04047890 */ /* 0x001fcc000fffe0ff */
[----:B------:R-:W-:-:S07]  /*3240*/  IMAD.U32 R7, RZ, RZ, UR4 ;  /* 0x00000004ff077e24 */ /* 0x000fce000f8e00ff */
.L_x_55:
[----:B------:R-:W0:Y:S01]  /*3250*/  LDC.64 R2, c[0x0][0x3b0] ;  /* 0x0000ec00ff027b82 */ /* 0x000e220000000a00 */
[----:B------:R-:W-:-:S04]  /*3260*/  IADD3 R0, PT, PT, R6, R7, RZ ;  /* 0x0000000706007210 */ /* 0x000fc80007ffe0ff */
        /* <DEDUP_REMOVED lines=9> */
.L_x_54:
[----:B------:R-:W-:-:S13]  /*3300*/  ISETP.GE.AND P0, PT, R6, R18, PT ;  /* 0x000000120600720c */ /* 0x000fda0003f06270 */
[----:B------:R-:W-:Y:S05]  /*3310*/  @!P0 BREAK.RELIABLE B4 ;  /* 0x0000000000048942 */ /* 0x000fea0003800100 */
[----:B------:R-:W-:Y:S05]  /*3320*/  @!P0 BRA `(.L_x_56) ;  /* 0x00000000002c8947 */ /* 0x000fea0003800000 */
.L_x_52:
[----:B------:R-:W-:Y:S05]  /*3330*/  BSYNC.RELIABLE B4 ;  /* 0x0000000000047941 */ /* 0x000fea0003800100 */
.L_x_51:
        /* <DEDUP_REMOVED lines=10> */
.L_x_56:
[----:B------:R-:W-:-:S05]  /*33e0*/  IMAD.WIDE.U32 R2, R6, 0x4, R2 ;  /* 0x0000000406027825 */ /* 0x000fca00078e0002 */
[----:B------:R-:W2:Y:S04]  /*33f0*/  LDG.E.CONSTANT R0, desc[UR6][R2.64] ;  /* 0x0000000602007981 */ /* 0x000ea8000c1e9900 */
[----:B------:R-:W2:Y:S01]  /*3400*/  LDG.E.CONSTANT R4, desc[UR6][R2.64+0x4] ;  /* 0x0000040602047981 */ /* 0x000ea2000c1e9900 */
[----:B------:R-:W-:Y:S01]  /*3410*/  BSSY.RECONVERGENT B5, `(.L_x_57) ;  /* 0x0000010000057945 */ /* 0x000fe20003800200 */
[----:B--2---:R-:W-:-:S05]  /*3420*/  FADD R0, -R0, R4 ;  /* 0x0000000400007221 */ /* 0x004fca0000000100 */
[----:B------:R-:W-:Y:S01]  /*3430*/  FMNMX R11, R0, 9.9999999600419720025e-13, !PT ;  /* 0x2b8cbccc000b7809 */ /* 0x000fe20007800000 */
[----:B------:R-:W-:-:S03]  /*3440*/  FADD R0, -R27, R4 ;  /* 0x000000041b007221 */ /* 0x000fc60000000100 */
        /* <DEDUP_REMOVED lines=12> */
.L_x_58:
[----:B------:R-:W-:Y:S05]  /*3510*/  BSYNC.RECONVERGENT B5 ;  /* 0x0000000000057941 */ /* 0x000fea0003800200 */
.L_x_57:
[----:B------:R-:W0:Y:S01]  /*3520*/  LDC.64 R10, c[0x0][0x388] ;  /* 0x0000e200ff0a7b82 */ /* 0x000e220000000a00 */
[----:B------:R-:W-:Y:S02]  /*3530*/  IMAD R13, R22, R6, R13 ;  /* 0x00000006160d7224 */ /* 0x000fe400078e020d */
[----:B------:R-:W-:Y:S01]  /*3540*/  FADD.SAT R7, RZ, R4 ;  /* 0x00000004ff077221 */ /* 0x000fe20000002000 */
[----:B------:R-:W-:-:S03]  /*3550*/  FADD.SAT R9, -R4, 1 ;  /* 0x3f80000004097421 */ /* 0x000fc60000002100 */
[C---:B------:R-:W-:Y:S01]  /*3560*/  FMUL R7, R8.reuse, R7 ;  /* 0x0000000708077220 */ /* 0x040fe20000400000 */
[----:B------:R-:W-:Y:S01]  /*3570*/  FMUL R9, R8, R9 ;  /* 0x0000000908097220 */ /* 0x000fe20000400000 */
        /* <DEDUP_REMOVED lines=9> */
.L_x_53:
[----:B------:R-:W0:Y:S01]  /*3610*/  LDC.64 R2, c[0x0][0x390] ;  /* 0x0000e400ff027b82 */ /* 0x000e220000000a00 */
[----:B------:R-:W-:Y:S01]  /*3620*/  FMUL R27, R8, R27 ;  /* 0x0000001b081b7220 */ /* 0x000fe20000400000 */
[----:B0-----:R-:W-:-:S05]  /*3630*/  IMAD.WIDE R2, R12, 0x4, R2 ;  /* 0x000000040c027825 */ /* 0x001fca00078e0202 */
[----:B------:R1:W-:Y:S01]  /*3640*/  REDG.E.ADD.F32.FTZ.RN.STRONG.GPU desc[UR6][R2.64], R27 ;  /* 0x0000001b020079a6 */ /* 0x0003e2000c12f306 */
[----:B------:R-:W0:Y:S02]  /*3650*/  F2F.F64.F32 R8, R8 ;  /* 0x0000000800087310 */ /* 0x000e240000201800 */
[----:B01----:R-:W-:-:S11]  /*3660*/  DADD R16, R16, R8 ;  /* 0x0000000010107229 */ /* 0x003fd60000000008 */
.L_x_47:
[----:B------:R-:W-:Y:S05]  /*3670*/  BSYNC.RECONVERGENT B3 ;  /* 0x0000000000037941 */ /* 0x000fea0003800200 */
.L_x_46:
[----:B------:R-:W-:-:S04]  /*3680*/  IADD3 R19, PT, PT, R20, R19, RZ ;  /* 0x0000001314137210 */ /* 0x000fc80007ffe0ff */
[----:B------:R-:W-:-:S13]  /*3690*/  ISETP.GE.AND P0, PT, R19, R21, PT ;  /* 0x000000151300720c */ /* 0x000fda0003f06270 */
[----:B------:R-:W-:Y:S05]  /*36a0*/  @!P0 BRA `(.L_x_33) ;  /* 0xfffffff000ac8947 */ /* 0x000fea000383ffff */
.L_x_1:
[----:B------:R-:W-:Y:S05]  /*36b0*/  BSYNC B0 ;  /* 0x0000000000007941 */ /* 0x000fea0003800000 */
.L_x_0:
[----:B------:R-:W-:-:S14]  /*36c0*/  DSETP.GT.AND P0, PT, R16, RZ, PT ;  /* 0x000000ff1000722a */ /* 0x000fdc0003f04000 */
[----:B------:R-:W-:Y:S05]  /*36d0*/  @!P0 EXIT ;  /* 0x000000000000894d */ /* 0x000fea0003800000 */
[----:B------:R-:W3:Y:S02]  /*36e0*/  LDCU.64 UR4, c[0x0][0x398] ;  /* 0x00007300ff0477ac */ /* 0x000ee40008000a00 */
[----:B---3--:R-:W-:-:S04]  /*36f0*/  UIADD3 UR4, UP0, UPT, UR4, 0x10, URZ ;  /* 0x0000001004047890 */ /* 0x008fc8000ff1e0ff */
[----:B------:R-:W-:Y:S02]  /*3700*/  UIADD3.X UR5, UPT, UPT, URZ, UR5, URZ, UP0, !UPT ;  /* 0x00000005ff057290 */ /* 0x000fe400087fe4ff */
[----:B012---:R-:W-:-:S04]  /*3710*/  IMAD.U32 R2, RZ, RZ, UR4 ;  /* 0x00000004ff027e24 */ /* 0x007fc8000f8e00ff */
[----:B------:R-:W-:-:S05]  /*3720*/  MOV R3, UR5 ;  /* 0x0000000500037c02 */ /* 0x000fca0008000f00 */
[----:B------:R-:W-:Y:S01]  /*3730*/  REDG.E.ADD.F64.RN.STRONG.GPU desc[UR6][R2.64], R16 ;  /* 0x00000010020079a6 */ /* 0x000fe2000c12ff06 */
[----:B------:R-:W-:Y:S05]  /*3740*/  EXIT ;  /* 0x000000000000794d */ /* 0x000fea0003800000 */
        .weak           $__internal_0_$__cuda_sm3x_div_rn_noftz_f32_slowpath
        .type           $__internal_0_$__cuda_sm3x_div_rn_noftz_f32_slowpath,@function
        .size           $__internal_0_$__cuda_sm3x_div_rn_noftz_f32_slowpath,(.L_x_71 - $__internal_0_$__cuda_sm3x_div_rn_noftz_f32_slowpath)
$__internal_0_$__cuda_sm3x_div_rn_noftz_f32_slowpath:
[----:B------:R-:W-:Y:S01]  /*3750*/  SHF.R.U32.HI R4, RZ, 0x17, R2 ;  /* 0x00000017ff047819 */ /* 0x000fe20000011602 */
[----:B------:R-:W-:Y:S01]  /*3760*/  BSSY.RECONVERGENT B1, `(.L_x_59) ;  /* 0x0000062000017945 */ /* 0x000fe20003800200 */
[----:B------:R-:W-:Y:S02]  /*3770*/  SHF.R.U32.HI R26, RZ, 0x17, R0 ;  /* 0x00000017ff1a7819 */ /* 0x000fe40000011600 */
[----:B------:R-:W-:Y:S02]  /*3780*/  LOP3.LUT R4, R4, 0xff, RZ, 0xc0, !PT ;  /* 0x000000ff04047812 */ /* 0x000fe400078ec0ff */
[----:B------:R-:W-:Y:S02]  /*3790*/  LOP3.LUT R26, R26, 0xff, RZ, 0xc0, !PT ;  /* 0x000000ff1a1a7812 */ /* 0x000fe400078ec0ff */
[----:B------:R-:W-:-:S03]  /*37a0*/  IADD3 R25, PT, PT, R4, -0x1, RZ ;  /* 0xffffffff04197810 */ /* 0x000fc60007ffe0ff */
[----:B------:R-:W-:Y:S01]  /*37b0*/  VIADD R27, R26, 0xffffffff ;  /* 0xffffffff1a1b7836 */ /* 0x000fe20000000000 */
[----:B------:R-:W-:-:S04]  /*37c0*/  ISETP.GT.U32.AND P0, PT, R25, 0xfd, PT ;  /* 0x000000fd1900780c */ /* 0x000fc80003f04070 */
[----:B------:R-:W-:-:S13]  /*37d0*/  ISETP.GT.U32.OR P0, PT, R27, 0xfd, P0 ;  /* 0x000000fd1b00780c */ /* 0x000fda0000704470 */
[----:B------:R-:W-:Y:S01]  /*37e0*/  @!P0 MOV R3, RZ ;  /* 0x000000ff00038202 */ /* 0x000fe20000000f00 */
[----:B------:R-:W-:Y:S06]  /*37f0*/  @!P0 BRA `(.L_x_60) ;  /* 0x00000000005c8947 */ /* 0x000fec0003800000 */
[----:B------:R-:W-:Y:S02]  /*3800*/  FSETP.GTU.FTZ.AND P0, PT, |R0|, +INF , PT ;  /* 0x7f8000000000780b */ /* 0x000fe40003f1c200 */
[----:B------:R-:W-:-:S04]  /*3810*/  FSETP.GTU.FTZ.AND P1, PT, |R2|, +INF , PT ;  /* 0x7f8000000200780b */ /* 0x000fc80003f3c200 */
[----:B------:R-:W-:-:S13]  /*3820*/  PLOP3.LUT P0, PT, P0, P1, PT, 0xf8, 0x8f ;  /* 0x00000000008f781c */ /* 0x000fda0000703f70 */
[----:B------:R-:W-:Y:S05]  /*3830*/  @P0 BRA `(.L_x_61) ;  /* 0x00000004004c0947 */ /* 0x000fea0003800000 */
[----:B------:R-:W-:-:S13]  /*3840*/  LOP3.LUT P0, RZ, R2, 0x7fffffff, R0, 0xc8, !PT ;  /* 0x7fffffff02ff7812 */ /* 0x000fda000780c800 */
[----:B------:R-:W-:Y:S05]  /*3850*/  @!P0 BRA `(.L_x_62) ;  /* 0x00000004003c8947 */ /* 0x000fea0003800000 */
[----:B------:R-:W-:Y:S02]  /*3860*/  FSETP.NEU.FTZ.AND P2, PT, |R0|, +INF , PT ;  /* 0x7f8000000000780b */ /* 0x000fe40003f5d200 */
[----:B------:R-:W-:Y:S02]  /*3870*/  FSETP.NEU.FTZ.AND P1, PT, |R2|, +INF , PT ;  /* 0x7f8000000200780b */ /* 0x000fe40003f3d200 */
[----:B------:R-:W-:-:S11]  /*3880*/  FSETP.NEU.FTZ.AND P0, PT, |R0|, +INF , PT ;  /* 0x7f8000000000780b */ /* 0x000fd60003f1d200 */
[----:B------:R-:W-:Y:S05]  /*3890*/  @!P1 BRA !P2, `(.L_x_62) ;  /* 0x00000004002c9947 */ /* 0x000fea0005000000 */
[----:B------:R-:W-:-:S04]  /*38a0*/  LOP3.LUT P2, RZ, R0, 0x7fffffff, RZ, 0xc0, !PT ;  /* 0x7fffffff00ff7812 */ /* 0x000fc8000784c0ff */
[----:B------:R-:W-:-:S13]  /*38b0*/  PLOP3.LUT P1, PT, P1, P2, PT, 0x2f, 0xf2 ;  /* 0x0000000000f2781c */ /* 0x000fda0000f24577 */
[----:B------:R-:W-:Y:S05]  /*38c0*/  @P1 BRA `(.L_x_63) ;  /* 0x0000000400181947 */ /* 0x000fea0003800000 */
[----:B------:R-:W-:-:S04]  /*38d0*/  LOP3.LUT P1, RZ, R2, 0x7fffffff, RZ, 0xc0, !PT ;  /* 0x7fffffff02ff7812 */ /* 0x000fc8000782c0ff */
[----:B------:R-:W-:-:S13]  /*38e0*/  PLOP3.LUT P0, PT, P0, P1, PT, 0x2f, 0xf2 ;  /* 0x0000000000f2781c */ /* 0x000fda0000702577 */
[----:B------:R-:W-:Y:S05]  /*38f0*/  @P0 BRA `(.L_x_64) ;  /* 0x0000000400000947 */ /* 0x000fea0003800000 */
[----:B------:R-:W-:Y:S02]  /*3900*/  ISETP.GE.AND P0, PT, R27, RZ, PT ;  /* 0x000000ff1b00720c */ /* 0x000fe40003f06270 */
[----:B------:R-:W-:-:S11]  /*3910*/  ISETP.GE.AND P1, PT, R25, RZ, PT ;  /* 0x000000ff1900720c */ /* 0x000fd60003f26270 */
[----:B------:R-:W-:Y:S01]  /*3920*/  @P0 MOV R3, RZ ;  /* 0x000000ff00030202 */ /* 0x000fe20000000f00 */
[----:B------:R-:W-:Y:S02]  /*3930*/  @!P0 IMAD.MOV.U32 R3, RZ, RZ, -0x40 ;  /* 0xffffffc0ff038424 */ /* 0x000fe400078e00ff */
[----:B------:R-:W-:Y:S01]  /*3940*/  @!P0 FFMA R0, R0, 1.84467440737095516160e+19, RZ ;  /* 0x5f80000000008823 */ /* 0x000fe200000000ff */
[----:B------:R-:W-:Y:S02]  /*3950*/  @!P1 FFMA R2, R2, 1.84467440737095516160e+19, RZ ;  /* 0x5f80000002029823 */ /* 0x000fe400000000ff */
[----:B------:R-:W-:-:S07]  /*3960*/  @!P1 IADD3 R3, PT, PT, R3, 0x40, RZ ;  /* 0x0000004003039810 */ /* 0x000fce0007ffe0ff */
.L_x_60:
[----:B------:R-:W-:Y:S01]  /*3970*/  LEA R27, R4, 0xc0800000, 0x17 ;  /* 0xc0800000041b7811 */ /* 0x000fe200078eb8ff */
[----:B------:R-:W-:Y:S01]  /*3980*/  VIADD R26, R26, 0xffffff81 ;  /* 0xffffff811a1a7836 */ /* 0x000fe20000000000 */
[----:B------:R-:W-:Y:S02]  /*3990*/  BSSY.RECONVERGENT B2, `(.L_x_65) ;  /* 0x0000035000027945 */ /* 0x000fe40003800200 */
[----:B------:R-:W-:Y:S01]  /*39a0*/  IADD3 R27, PT, PT, -R27, R2, RZ ;  /* 0x000000021b1b7210 */ /* 0x000fe20007ffe1ff */
[C---:B------:R-:W-:Y:S01]  /*39b0*/  IMAD R0, R26.reuse, -0x800000, R0 ;  /* 0xff8000001a007824 */ /* 0x040fe200078e0200 */
[----:B------:R-:W-:Y:S02]  /*39c0*/  IADD3 R26, PT, PT, R26, 0x7f, -R4 ;  /* 0x0000007f1a1a7810 */ /* 0x000fe40007ffe804 */
[----:B------:R0:W1:Y:S02]  /*39d0*/  MUFU.RCP R2, R27 ;  /* 0x0000001b00027308 */ /* 0x0000640000001000 */
[----:B------:R-:W-:Y:S01]  /*39e0*/  IADD3 R26, PT, PT, R26, R3, RZ ;  /* 0x000000031a1a7210 */ /* 0x000fe20007ffe0ff */
[----:B0-----:R-:W-:-:S04]  /*39f0*/  FADD.FTZ R27, -R27, -RZ ;  /* 0x800000ff1b1b7221 */ /* 0x001fc80000010100 */
[----:B-1----:R-:W-:-:S04]  /*3a00*/  FFMA R25, R2, R27, 1 ;  /* 0x3f80000002197423 */ /* 0x002fc8000000001b */
[----:B------:R-:W-:-:S04]  /*3a10*/  FFMA R2, R2, R25, R2 ;  /* 0x0000001902027223 */ /* 0x000fc80000000002 */
[----:B------:R-:W-:-:S04]  /*3a20*/  FFMA R4, R0, R2, RZ ;  /* 0x0000000200047223 */ /* 0x000fc800000000ff */
[----:B------:R-:W-:-:S04]  /*3a30*/  FFMA R25, R27, R4, R0 ;  /* 0x000000041b197223 */ /* 0x000fc80000000000 */
[----:B------:R-:W-:-:S04]  /*3a40*/  FFMA R25, R2, R25, R4 ;  /* 0x0000001902197223 */ /* 0x000fc80000000004 */
[----:B------:R-:W-:-:S04]  /*3a50*/  FFMA R4, R27, R25, R0 ;  /* 0x000000191b047223 */ /* 0x000fc80000000000 */
[----:B------:R-:W-:-:S05]  /*3a60*/  FFMA R0, R2, R4, R25 ;  /* 0x0000000402007223 */ /* 0x000fca0000000019 */
[----:B------:R-:W-:-:S04]  /*3a70*/  SHF.R.U32.HI R3, RZ, 0x17, R0 ;  /* 0x00000017ff037819 */ /* 0x000fc80000011600 */
[----:B------:R-:W-:-:S04]  /*3a80*/  LOP3.LUT R3, R3, 0xff, RZ, 0xc0, !PT ;  /* 0x000000ff03037812 */ /* 0x000fc800078ec0ff */
[----:B------:R-:W-:-:S05]  /*3a90*/  IADD3 R3, PT, PT, R3, R26, RZ ;  /* 0x0000001a03037210 */ /* 0x000fca0007ffe0ff */
[----:B------:R-:W-:-:S05]  /*3aa0*/  VIADD R27, R3, 0xffffffff ;  /* 0xffffffff031b7836 */ /* 0x000fca0000000000 */
[----:B------:R-:W-:-:S13]  /*3ab0*/  ISETP.GE.U32.AND P0, PT, R27, 0xfe, PT ;  /* 0x000000fe1b00780c */ /* 0x000fda0003f06070 */
[----:B------:R-:W-:Y:S05]  /*3ac0*/  @!P0 BRA `(.L_x_66) ;  /* 0x0000000000808947 */ /* 0x000fea0003800000 */
[----:B------:R-:W-:-:S13]  /*3ad0*/  ISETP.GT.AND P0, PT, R3, 0xfe, PT ;  /* 0x000000fe0300780c */ /* 0x000fda0003f04270 */
[----:B------:R-:W-:Y:S05]  /*3ae0*/  @P0 BRA `(.L_x_67) ;  /* 0x00000000006c0947 */ /* 0x000fea0003800000 */
[----:B------:R-:W-:-:S13]  /*3af0*/  ISETP.GE.AND P0, PT, R3, 0x1, PT ;  /* 0x000000010300780c */ /* 0x000fda0003f06270 */
[----:B------:R-:W-:Y:S05]  /*3b00*/  @P0 BRA `(.L_x_68) ;  /* 0x0000000000740947 */ /* 0x000fea0003800000 */
[----:B------:R-:W-:Y:S02]  /*3b10*/  ISETP.GE.AND P0, PT, R3, -0x18, PT ;  /* 0xffffffe80300780c */ /* 0x000fe40003f06270 */
[----:B------:R-:W-:-:S11]  /*3b20*/  LOP3.LUT R0, R0, 0x80000000, RZ, 0xc0, !PT ;  /* 0x8000000000007812 */ /* 0x000fd600078ec0ff */
[----:B------:R-:W-:Y:S05]  /*3b30*/  @!P0 BRA `(.L_x_68) ;  /* 0x0000000000688947 */ /* 0x000fea0003800000 */
[CCC-:B------:R-:W-:Y:S01]  /*3b40*/  FFMA.RZ R26, R2.reuse, R4.reuse, R25.reuse ;  /* 0x00000004021a7223 */ /* 0x1c0fe2000000c019 */
[CCC-:B------:R-:W-:Y:S01]  /*3b50*/  FFMA.RP R27, R2.reuse, R4.reuse, R25.reuse ;  /* 0x00000004021b7223 */ /* 0x1c0fe20000008019 */
[----:B------:R-:W-:Y:S01]  /*3b60*/  FFMA.RM R2, R2, R4, R25 ;  /* 0x0000000402027223 */ /* 0x000fe20000004019 */
[C---:B------:R-:W-:Y:S02]  /*3b70*/  IADD3 R4, PT, PT, R3.reuse, 0x20, RZ ;  /* 0x0000002003047810 */ /* 0x040fe40007ffe0ff */
[----:B------:R-:W-:Y:S02]  /*3b80*/  LOP3.LUT R25, R26, 0x7fffff, RZ, 0xc0, !PT ;  /* 0x007fffff1a197812 */ /* 0x000fe400078ec0ff */
[----:B------:R-:W-:Y:S02]  /*3b90*/  ISETP.NE.AND P2, PT, R3, RZ, PT ;  /* 0x000000ff0300720c */ /* 0x000fe40003f45270 */
[----:B------:R-:W-:Y:S02]  /*3ba0*/  LOP3.LUT R25, R25, 0x800000, RZ, 0xfc, !PT ;  /* 0x0080000019197812 */ /* 0x000fe400078efcff */
[----:B------:R-:W-:-:S02]  /*3bb0*/  ISETP.NE.AND P1, PT, R3, RZ, PT ;  /* 0x000000ff0300720c */ /* 0x000fc40003f25270 */
[----:B------:R-:W-:Y:S02]  /*3bc0*/  IADD3 R3, PT, PT, -R3, RZ, RZ ;  /* 0x000000ff03037210 */ /* 0x000fe40007ffe1ff */
[----:B------:R-:W-:Y:S02]  /*3bd0*/  SHF.L.U32 R4, R25, R4, RZ ;  /* 0x0000000419047219 */ /* 0x000fe400000006ff */
[----:B------:R-:W-:Y:S02]  /*3be0*/  FSETP.NEU.FTZ.AND P0, PT, R27, R2, PT ;  /* 0x000000021b00720b */ /* 0x000fe40003f1d000 */
[----:B------:R-:W-:Y:S02]  /*3bf0*/  SEL R3, R3, RZ, P2 ;  /* 0x000000ff03037207 */ /* 0x000fe40001000000 */
[----:B------:R-:W-:Y:S02]  /*3c00*/  ISETP.NE.AND P1, PT, R4, RZ, P1 ;  /* 0x000000ff0400720c */ /* 0x000fe40000f25270 */
[----:B------:R-:W-:-:S02]  /*3c10*/  SHF.R.U32.HI R25, RZ, R3, R25 ;  /* 0x00000003ff197219 */ /* 0x000fc40000011619 */
[----:B------:R-:W-:Y:S02]  /*3c20*/  PLOP3.LUT P0, PT, P0, P1, PT, 0xf8, 0x8f ;  /* 0x00000000008f781c */ /* 0x000fe40000703f70 */
[----:B------:R-:W-:Y:S02]  /*3c30*/  SHF.R.U32.HI R3, RZ, 0x1, R25 ;  /* 0x00000001ff037819 */ /* 0x000fe40000011619 */
[----:B------:R-:W-:-:S04]  /*3c40*/  SEL R2, RZ, 0x1, !P0 ;  /* 0x00000001ff027807 */ /* 0x000fc80004000000 */
[----:B------:R-:W-:-:S04]  /*3c50*/  LOP3.LUT R2, R2, 0x1, R3, 0xf8, !PT ;  /* 0x0000000102027812 */ /* 0x000fc800078ef803 */
[----:B------:R-:W-:-:S05]  /*3c60*/  LOP3.LUT R2, R2, R25, RZ, 0xc0, !PT ;  /* 0x0000001902027212 */ /* 0x000fca00078ec0ff */
[----:B------:R-:W-:-:S05]  /*3c70*/  IMAD.IADD R2, R3, 0x1, R2 ;  /* 0x0000000103027824 */ /* 0x000fca00078e0202 */
[----:B------:R-:W-:Y:S01]  /*3c80*/  LOP3.LUT R0, R2, R0, RZ, 0xfc, !PT ;  /* 0x0000000002007212 */ /* 0x000fe200078efcff */
[----:B------:R-:W-:Y:S06]  /*3c90*/  BRA `(.L_x_68) ;  /* 0x0000000000107947 */ /* 0x000fec0003800000 */
.L_x_67:
[----:B------:R-:W-:-:S04]  /*3ca0*/  LOP3.LUT R0, R0, 0x80000000, RZ, 0xc0, !PT ;  /* 0x8000000000007812 */ /* 0x000fc800078ec0ff */
[----:B------:R-:W-:Y:S01]  /*3cb0*/  LOP3.LUT R0, R0, 0x7f800000, RZ, 0xfc, !PT ;  /* 0x7f80000000007812 */ /* 0x000fe200078efcff */
[----:B------:R-:W-:Y:S06]  /*3cc0*/  BRA `(.L_x_68) ;  /* 0x0000000000047947 */ /* 0x000fec0003800000 */
.L_x_66:
[----:B------:R-:W-:-:S07]  /*3cd0*/  LEA R0, R26, R0, 0x17 ;  /* 0x000000001a007211 */ /* 0x000fce00078eb8ff */
.L_x_68:
[----:B------:R-:W-:Y:S05]  /*3ce0*/  BSYNC.RECONVERGENT B2 ;  /* 0x0000000000027941 */ /* 0x000fea0003800200 */
.L_x_65:
[----:B------:R-:W-:Y:S05]  /*3cf0*/  BRA `(.L_x_69) ;  /* 0x0000000000207947 */ /* 0x000fea0003800000 */
.L_x_64:
[----:B------:R-:W-:-:S04]  /*3d00*/  LOP3.LUT R0, R2, 0x80000000, R0, 0x48, !PT ;  /* 0x8000000002007812 */ /* 0x000fc800078e4800 */
[----:B------:R-:W-:Y:S01]  /*3d10*/  LOP3.LUT R0, R0, 0x7f800000, RZ, 0xfc, !PT ;  /* 0x7f80000000007812 */ /* 0x000fe200078efcff */
[----:B------:R-:W-:Y:S06]  /*3d20*/  BRA `(.L_x_69) ;  /* 0x0000000000147947 */ /* 0x000fec0003800000 */
.L_x_63:
[----:B------:R-:W-:Y:S01]  /*3d30*/  LOP3.LUT R0, R2, 0x80000000, R0, 0x48, !PT ;  /* 0x8000000002007812 */ /* 0x000fe200078e4800 */
[----:B------:R-:W-:Y:S06]  /*3d40*/  BRA `(.L_x_69) ;  /* 0x00000000000c7947 */ /* 0x000fec0003800000 */
.L_x_62:
[----:B------:R-:W0:Y:S01]  /*3d50*/  MUFU.RSQ R0, -QNAN ;  /* 0xffc0000000007908 */ /* 0x000e220000001400 */
[----:B------:R-:W-:Y:S05]  /*3d60*/  BRA `(.L_x_69) ;  /* 0x0000000000047947 */ /* 0x000fea0003800000 */
.L_x_61:
[----:B------:R-:W-:-:S07]  /*3d70*/  FADD.FTZ R0, R0, R2 ;  /* 0x0000000200007221 */ /* 0x000fce0000010000 */
.L_x_69:
[----:B------:R-:W-:Y:S05]  /*3d80*/  BSYNC.RECONVERGENT B1 ;  /* 0x0000000000017941 */ /* 0x000fea0003800200 */
.L_x_59:
[----:B------:R-:W-:-:S04]  /*3d90*/  HFMA2 R25, -RZ, RZ, 0, 0 ;  /* 0x00000000ff197431 */ /* 0x000fc800000001ff */
[----:B0-----:R-:W-:Y:S05]  /*3da0*/  RET.REL.NODEC R24 `(energy_loss_kernel_v2) ;  /* 0xffffffc018947950 */ /* 0x001fea0003c3ffff */
.L_x_70:
[----:B------:R-:W-:-:S00]  /*3db0*/  BRA `(.L_x_70) ;  /* 0xfffffffc00fc7947 */ /* 0x000fc0000383ffff */
[----:B------:R-:W-:-:S00]  /*3dc0*/  NOP ;  /* 0x0000000000007918 */ /* 0x000fc00000000000 */
        /* <DEDUP_REMOVED lines=11> */
.L_x_71:


//--------------------- .nv.shared.reserved.0     --------------------------
	.section	.nv.shared.reserved.0,"aw",@nobits
	.weak		__nv_reservedSMEM_offset_0_alias
	.size		__nv_reservedSMEM_offset_0_alias, 0, 64
	.other		__nv_reservedSMEM_offset_0_alias,@"STO_CUDA_RESERVED_SHARED STV_DEFAULT"
__nv_reservedSMEM_offset_0_alias:
	.zero		0
	.zero		64


//--------------------- .nv.constant0.energy_loss_kernel_v2 --------------------------
	.section	.nv.constant0.energy_loss_kernel_v2,"a",@progbits
	.sectionflags	@""
	.align	4
.nv.constant0.energy_loss_kernel_v2:
	.zero		980


//--------------------- SYMBOLS --------------------------

	.type		.nv.reservedSmem.offset0,@object
	.size		.nv.reservedSmem.offset0,0x4
